def matmul_kernel(
    a_ptr,
    b_ptr,
    c_ptr,
    M,
    N,
    K,
    stride_am,
    stride_ak,
    stride_bk,
    stride_bn,
    stride_cm,
    stride_cn,
    BLOCK_M: tl.constexpr,
    BLOCK_N: tl.constexpr,
    BLOCK_K: tl.constexpr,
    GROUP_M: tl.constexpr,
):
    pid = tl.program_id(axis=0)
    num_pid_m = tl.cdiv(M, BLOCK_M)
    num_pid_n = tl.cdiv(N, BLOCK_N)
    num_pid_in_group = GROUP_M * num_pid_n
    group_id = pid // num_pid_in_group
    first_pid_m = group_id * GROUP_M
    group_size_m = min(num_pid_m - first_pid_m, GROUP_M)
    pid_m = first_pid_m + ((pid % num_pid_in_group) % group_size_m)
    pid_n = (pid % num_pid_in_group) // group_size_m

    offs_am = (pid_m * BLOCK_M + tl.arange(0, BLOCK_M)) % M
    offs_bn = (pid_n * BLOCK_N + tl.arange(0, BLOCK_N)) % N
    offs_k = tl.arange(0, BLOCK_K)
    a_ptrs = a_ptr + offs_am[:, None] * stride_am + offs_k[None, :] * stride_ak
    b_ptrs = b_ptr + offs_k[:, None] * stride_bk + offs_bn[None, :] * stride_bn

    acc = tl.zeros((BLOCK_M, BLOCK_N), dtype=tl.float32)
    for kk in range(0, tl.cdiv(K, BLOCK_K)):
        a = tl.load(a_ptrs, mask=offs_k[None, :] < K - kk * BLOCK_K, other=0.0)
        b = tl.load(b_ptrs, mask=offs_k[:, None] < K - kk * BLOCK_K, other=0.0)
        acc = tl.dot(a, b, acc)
        a_ptrs += BLOCK_K * stride_ak
        b_ptrs += BLOCK_K * stride_bk

    c = acc.to(c_ptr.dtype.element_ty)
    offs_cm = pid_m * BLOCK_M + tl.arange(0, BLOCK_M)
    offs_cn = pid_n * BLOCK_N + tl.arange(0, BLOCK_N)
    c_ptrs = c_ptr + offs_cm[:, None] * stride_cm + offs_cn[None, :] * stride_cn
    mask = (offs_cm[:, None] < M) & (offs_cn[None, :] < N)
    tl.store(c_ptrs, c, mask=mask)

# config = {"BLOCK_K": 32, "BLOCK_M": 128, "BLOCK_N": 128, "GROUP_M": 1, "arch": "sm_100", "dtype": "fp8e4m3", "num_ctas": 1, "num_stages": 3, "num_warps": 4}
# arch = sm_100


// ===== COMPILED SASS (sm_100a) =====

	.target	sm_100a

	.elftype	@"ET_EXEC"


//--------------------- .note.nv.tkinfo           --------------------------
	.section	.note.nv.tkinfo,"",@"SHT_NOTE"
	.sectionflags	@"SHF_NOTE_NV_TKINFO"
	.tkinfo
        /*0018*/ 	.word	0x00000081
        /*0030*/ 	.string	""
        /*0030*/ 	.string	"ptxas-blackwell"
        /*0030*/ 	.string	"Cuda compilation tools, release 12.9, V12.9.86"
        /*0030*/ 	.string	"Build cuda_12.9.r12.9/compiler.36037853_0"
        /*0030*/ 	.string	"-v  -suppress-debug-info  -lineinfo  -arch sm_100a "



//--------------------- .note.nv.cuver            --------------------------
	.section	.note.nv.cuver,"",@"SHT_NOTE"
	.sectionflags	@"SHF_NOTE_NV_CUVER"
        /*0018*/ 	.short	0x0001
        /*001a*/ 	.short	0x0064
        /*001c*/ 	.short	0x0001
        /*001e*/ 	.short	0x0000
        /*0020*/ 	.short	0x0001
        /*0022*/ 	.short	0x0000


//--------------------- .nv.info                  --------------------------
	.section	.nv.info,"",@"SHT_CUDA_INFO"
	.align	4


	//----- nvinfo : EIATTR_REGCOUNT
	.align		4
        /*0000*/ 	.byte	0x04, 0x2f
        /*0002*/ 	.short	(.L_4 - .L_3)
	.align		4
.L_3:
        /*0004*/ 	.word	index@(matmul_kernel)
        /*0008*/ 	.word	0x000000d4


	//----- nvinfo : EIATTR_FRAME_SIZE
	.align		4
.L_4:
        /*000c*/ 	.byte	0x04, 0x11
        /*000e*/ 	.short	(.L_6 - .L_5)
	.align		4
.L_5:
        /*0010*/ 	.word	index@($__internal_2_$__cuda_sm10x_tcgen05_guardrail_trap_unallocated_columns_being_dealloced)
        /*0014*/ 	.word	0x00000000


	//----- nvinfo : EIATTR_FRAME_SIZE
	.align		4
.L_6:
        /*0018*/ 	.byte	0x04, 0x11
        /*001a*/ 	.short	(.L_8 - .L_7)
	.align		4
.L_7:
        /*001c*/ 	.word	index@($__internal_1_$__cuda_sm10x_tcgen05_guardrail_trap_phase_invalid_during_alloc)
        /*0020*/ 	.word	0x00000000


	//----- nvinfo : EIATTR_FRAME_SIZE
	.align		4
.L_8:
        /*0024*/ 	.byte	0x04, 0x11
        /*0026*/ 	.short	(.L_10 - .L_9)
	.align		4
.L_9:
        /*0028*/ 	.word	index@($__internal_0_$__cuda_sm10x_tcgen05_guardrail_trap_col_being_dealloced_not_returned_by_alloc)
        /*002c*/ 	.word	0x00000000


	//----- nvinfo : EIATTR_FRAME_SIZE
	.align		4
.L_10:
        /*0030*/ 	.byte	0x04, 0x11
        /*0032*/ 	.short	(.L_12 - .L_11)
	.align		4
.L_11:
        /*0034*/ 	.word	index@(matmul_kernel)
        /*0038*/ 	.word	0x00000000


	//----- nvinfo : EIATTR_MIN_STACK_SIZE
	.align		4
.L_12:
        /*003c*/ 	.byte	0x04, 0x12
        /*003e*/ 	.short	(.L_14 - .L_13)
	.align		4
.L_13:
        /*0040*/ 	.word	index@(matmul_kernel)
        /*0044*/ 	.word	0x00000000
.L_14:


//--------------------- .nv.info.matmul_kernel    --------------------------
	.section	.nv.info.matmul_kernel,"",@"SHT_CUDA_INFO"
	.sectionflags	@""
	.align	4


	//----- nvinfo : EIATTR_CUDA_API_VERSION
	.align		4
        /*0000*/ 	.byte	0x04, 0x37
        /*0002*/ 	.short	(.L_16 - .L_15)
.L_15:
        /*0004*/ 	.word	0x00000081


	//----- nvinfo : EIATTR_KPARAM_INFO
	.align		4
.L_16:
        /*0008*/ 	.byte	0x04, 0x17
        /*000a*/ 	.short	(.L_18 - .L_17)
.L_17:
        /*000c*/ 	.word	0x00000000
        /*0010*/ 	.short	0x000d
        /*0012*/ 	.short	0x0048
        /*0014*/ 	.byte	0x00, 0xf4, 0x21, 0x00


	//----- nvinfo : EIATTR_KPARAM_INFO
	.align		4
.L_18:
        /*0018*/ 	.byte	0x04, 0x17
        /*001a*/ 	.short	(.L_20 - .L_19)
.L_19:
        /*001c*/ 	.word	0x00000000
        /*0020*/ 	.short	0x000c
        /*0022*/ 	.short	0x0040
        /*0024*/ 	.byte	0x00, 0xf4, 0x21, 0x00


	//----- nvinfo : EIATTR_KPARAM_INFO
	.align		4
.L_20:
        /*0028*/ 	.byte	0x04, 0x17
        /*002a*/ 	.short	(.L_22 - .L_21)
.L_21:
        /*002c*/ 	.word	0x00000000
        /*0030*/ 	.short	0x000b
        /*0032*/ 	.short	0x0038
        /*0034*/ 	.byte	0x00, 0xf0, 0x11, 0x00


	//----- nvinfo : EIATTR_KPARAM_INFO
	.align		4
.L_22:
        /*0038*/ 	.byte	0x04, 0x17
        /*003a*/ 	.short	(.L_24 - .L_23)
.L_23:
        /*003c*/ 	.word	0x00000000
        /*0040*/ 	.short	0x000a
        /*0042*/ 	.short	0x0034
        /*0044*/ 	.byte	0x00, 0xf0, 0x11, 0x00


	//----- nvinfo : EIATTR_KPARAM_INFO
	.align		4
.L_24:
        /*0048*/ 	.byte	0x04, 0x17
        /*004a*/ 	.short	(.L_26 - .L_25)
.L_25:
        /*004c*/ 	.word	0x00000000
        /*0050*/ 	.short	0x0009
        /*0052*/ 	.short	0x0030
        /*0054*/ 	.byte	0x00, 0xf0, 0x11, 0x00


	//----- nvinfo : EIATTR_KPARAM_INFO
	.align		4
.L_26:
        /*0058*/ 	.byte	0x04, 0x17
        /*005a*/ 	.short	(.L_28 - .L_27)
.L_27:
        /*005c*/ 	.word	0x00000000
        /*0060*/ 	.short	0x0008
        /*0062*/ 	.short	0x002c
        /*0064*/ 	.byte	0x00, 0xf0, 0x11, 0x00


	//----- nvinfo : EIATTR_KPARAM_INFO
	.align		4
.L_28:
        /*0068*/ 	.byte	0x04, 0x17
        /*006a*/ 	.short	(.L_30 - .L_29)
.L_29:
        /*006c*/ 	.word	0x00000000
        /*0070*/ 	.short	0x0007
        /*0072*/ 	.short	0x0028
        /*0074*/ 	.byte	0x00, 0xf0, 0x11, 0x00


	//----- nvinfo : EIATTR_KPARAM_INFO
	.align		4
.L_30:
        /*0078*/ 	.byte	0x04, 0x17
        /*007a*/ 	.short	(.L_32 - .L_31)
.L_31:
        /*007c*/ 	.word	0x00000000
        /*0080*/ 	.short	0x0006
        /*0082*/ 	.short	0x0024
        /*0084*/ 	.byte	0x00, 0xf0, 0x11, 0x00


	//----- nvinfo : EIATTR_KPARAM_INFO
	.align		4
.L_32:
        /*0088*/ 	.byte	0x04, 0x17
        /*008a*/ 	.short	(.L_34 - .L_33)
.L_33:
        /*008c*/ 	.word	0x00000000
        /*0090*/ 	.short	0x0005
        /*0092*/ 	.short	0x0020
        /*0094*/ 	.byte	0x00, 0xf0, 0x11, 0x00


	//----- nvinfo : EIATTR_KPARAM_INFO
	.align		4
.L_34:
        /*0098*/ 	.byte	0x04, 0x17
        /*009a*/ 	.short	(.L_36 - .L_35)
.L_35:
        /*009c*/ 	.word	0x00000000
        /*00a0*/ 	.short	0x0004
        /*00a2*/ 	.short	0x001c
        /*00a4*/ 	.byte	0x00, 0xf0, 0x11, 0x00


	//----- nvinfo : EIATTR_KPARAM_INFO
	.align		4
.L_36:
        /*00a8*/ 	.byte	0x04, 0x17
        /*00aa*/ 	.short	(.L_38 - .L_37)
.L_37:
        /*00ac*/ 	.word	0x00000000
        /*00b0*/ 	.short	0x0003
        /*00b2*/ 	.short	0x0018
        /*00b4*/ 	.byte	0x00, 0xf0, 0x11, 0x00


	//----- nvinfo : EIATTR_KPARAM_INFO
	.align		4
.L_38:
        /*00b8*/ 	.byte	0x04, 0x17
        /*00ba*/ 	.short	(.L_40 - .L_39)
.L_39:
        /*00bc*/ 	.word	0x00000000
        /*00c0*/ 	.short	0x0002
        /*00c2*/ 	.short	0x0010
        /*00c4*/ 	.byte	0x00, 0xf4, 0x21, 0x00


	//----- nvinfo : EIATTR_KPARAM_INFO
	.align		4
.L_40:
        /*00c8*/ 	.byte	0x04, 0x17
        /*00ca*/ 	.short	(.L_42 - .L_41)
.L_41:
        /*00cc*/ 	.word	0x00000000
        /*00d0*/ 	.short	0x0001
        /*00d2*/ 	.short	0x0008
        /*00d4*/ 	.byte	0x00, 0xf4, 0x21, 0x00


	//----- nvinfo : EIATTR_KPARAM_INFO
	.align		4
.L_42:
        /*00d8*/ 	.byte	0x04, 0x17
        /*00da*/ 	.short	(.L_44 - .L_43)
.L_43:
        /*00dc*/ 	.word	0x00000000
        /*00e0*/ 	.short	0x0000
        /*00e2*/ 	.short	0x0000
        /*00e4*/ 	.byte	0x00, 0xf4, 0x21, 0x00


	//----- nvinfo : EIATTR_AT_ENTRY_FRAGMENTS
	.align		4
.L_44:
        /*00e8*/ 	.byte	0x04, 0x4f
        /*00ea*/ 	.short	(.L_46 - .L_45)


	//   ....[0]....
.L_45:
        /*00ec*/ 	.word	0x00000004


	//----- nvinfo : EIATTR_RESERVED_SMEM_USED
	.align		4
.L_46:
        /*00f0*/ 	.byte	0x01, 0x41
	.zero		2


	//----- nvinfo : EIATTR_SPARSE_MMA_MASK
	.align		4
        /*00f4*/ 	.byte	0x03, 0x50
        /*00f6*/ 	.short	0x0000


	//----- nvinfo : EIATTR_TCGEN05_1CTA_USED
	.align		4
        /*00f8*/ 	.byte	0x01, 0x51
	.zero		2


	//----- nvinfo : EIATTR_MAXREG_COUNT
	.align		4
        /*00fc*/ 	.byte	0x03, 0x1b
        /*00fe*/ 	.short	0x00ff


	//----- nvinfo : EIATTR_NUM_BARRIERS
	.align		4
        /*0100*/ 	.byte	0x02, 0x4c
        /*0102*/ 	.byte	0x01
	.zero		1


	//----- nvinfo : EIATTR_INT_WARP_WIDE_INSTR_OFFSETS
	.align		4
        /*0104*/ 	.byte	0x04, 0x31
        /*0106*/ 	.short	(.L_48 - .L_47)


	//   ....[0]....
.L_47:
        /*0108*/ 	.word	0x000024e0


	//   ....[1]....
        /*010c*/ 	.word	0x00002510


	//   ....[2]....
        /*0110*/ 	.word	0x00004420


	//   ....[3]....
        /*0114*/ 	.word	0x0000aad0


	//   ....[4]....
        /*0118*/ 	.word	0x0000ab20


	//----- nvinfo : EIATTR_COOP_GROUP_MASK_REGIDS
	.align		4
.L_48:
        /*011c*/ 	.byte	0x04, 0x29
        /*011e*/ 	.short	(.L_50 - .L_49)


	//   ....[0]....
.L_49:
        /*0120*/ 	.word	0xffffffff


	//   ....[1]....
        /*0124*/ 	.word	0xffffffff


	//   ....[2]....
        /*0128*/ 	.word	0xffffffff


	//   ....[3]....
        /*012c*/ 	.word	0xffffffff


	//----- nvinfo : EIATTR_COOP_GROUP_INSTR_OFFSETS
	.align		4
.L_50:
        /*0130*/ 	.byte	0x04, 0x28
        /*0132*/ 	.short	(.L_52 - .L_51)


	//   ....[0]....
.L_51:
        /*0134*/ 	.word	0x00000070


	//   ....[1]....
        /*0138*/ 	.word	0x00000330


	//   ....[2]....
        /*013c*/ 	.word	0x0000a960


	//   ....[3]....
        /*0140*/ 	.word	0x0000abd0


	//----- nvinfo : EIATTR_VRC_CTA_INIT_COUNT
	.align		4
.L_52:
        /*0144*/ 	.byte	0x02, 0x4a
        /*0146*/ 	.byte	0x80
	.zero		1


	//----- nvinfo : EIATTR_MBARRIER_INSTR_OFFSETS
	.align		4
        /*0148*/ 	.byte	0x04, 0x39
        /*014a*/ 	.short	(.L_54 - .L_53)


	//   ....[0]....
.L_53:
        /*014c*/ 	.word	0x00002660
        /*0150*/ 	.word	0x000000ff
        /*0154*/ 	.word	0x00000000
        /*0158*/ 	.short	0x0100
        /*015a*/ 	.byte	0x0d
	.zero		1


	//   ....[1]....
        /*015c*/ 	.word	0x00004480
        /*0160*/ 	.word	0x000000ff
        /*0164*/ 	.word	0x00004008
        /*0168*/ 	.short	0x0100
        /*016a*/ 	.byte	0x10
	.zero		1


	//   ....[2]....
        /*016c*/ 	.word	0x00004bc0
        /*0170*/ 	.word	0x000000ff
        /*0174*/ 	.word	0x00000000
        /*0178*/ 	.short	0x010a
        /*017a*/ 	.byte	0x0d
	.zero		1


	//   ....[3]....
        /*017c*/ 	.word	0x00006460
        /*0180*/ 	.word	0x000000ff
        /*0184*/ 	.word	0x00000000
        /*0188*/ 	.short	0x010a
        /*018a*/ 	.byte	0x0d
	.zero		1


	//   ....[4]....
        /*018c*/ 	.word	0x00006600
        /*0190*/ 	.word	0x000000ff
        /*0194*/ 	.word	0x00004000
        /*0198*/ 	.short	0x0108
        /*019a*/ 	.byte	0x10
	.zero		1


	//   ....[5]....
        /*019c*/ 	.word	0x00006690
        /*01a0*/ 	.word	0x000000ff
        /*01a4*/ 	.word	0x00004008
        /*01a8*/ 	.short	0x0108
        /*01aa*/ 	.byte	0x10
	.zero		1


	//   ....[6]....
        /*01ac*/ 	.word	0x0000abf0
        /*01b0*/ 	.word	0x000000ff
        /*01b4*/ 	.word	0x00000000
        /*01b8*/ 	.short	0x010a
        /*01ba*/ 	.byte	0x0d
	.zero		1


	//   ....[7]....
        /*01bc*/ 	.word	0x0000ac20
        /*01c0*/ 	.word	0x000000ff
        /*01c4*/ 	.word	0x00000000
        /*01c8*/ 	.short	0x010a
        /*01ca*/ 	.byte	0x0d
	.zero		1


	//----- nvinfo : EIATTR_NUM_MBARRIERS
	.align		4
.L_54:
        /*01cc*/ 	.byte	0x03, 0x38
        /*01ce*/ 	.short	0x0002


	//----- nvinfo : EIATTR_EXIT_INSTR_OFFSETS
	.align		4
        /*01d0*/ 	.byte	0x04, 0x1c
        /*01d2*/ 	.short	(.L_56 - .L_55)


	//   ....[0]....
.L_55:
        /*01d4*/ 	.word	0x0000abe0


	//----- nvinfo : EIATTR_REQNTID
	.align		4
.L_56:
        /*01d8*/ 	.byte	0x04, 0x10
        /*01da*/ 	.short	(.L_58 - .L_57)
.L_57:
        /*01dc*/ 	.word	0x00000080
        /*01e0*/ 	.word	0x00000001
        /*01e4*/ 	.word	0x00000001


	//----- nvinfo : EIATTR_CRS_STACK_SIZE
	.align		4
.L_58:
        /*01e8*/ 	.byte	0x04, 0x1e
        /*01ea*/ 	.short	(.L_60 - .L_59)
.L_59:
        /*01ec*/ 	.word	0x00000000


	//----- nvinfo : EIATTR_CBANK_PARAM_SIZE
	.align		4
.L_60:
        /*01f0*/ 	.byte	0x03, 0x19
        /*01f2*/ 	.short	0x0050


	//----- nvinfo : EIATTR_PARAM_CBANK
	.align		4
        /*01f4*/ 	.byte	0x04, 0x0a
        /*01f6*/ 	.short	(.L_62 - .L_61)
	.align		4
.L_61:
        /*01f8*/ 	.word	index@(.nv.constant0.matmul_kernel)
        /*01fc*/ 	.short	0x0380
        /*01fe*/ 	.short	0x0050


	//----- nvinfo : EIATTR_SW_WAR
	.align		4
.L_62:
        /*0200*/ 	.byte	0x04, 0x36
        /*0202*/ 	.short	(.L_64 - .L_63)
.L_63:
        /*0204*/ 	.word	0x00000008
.L_64:


//--------------------- .nv.compat                --------------------------
	.section	.nv.compat,"",@"SHT_CUDA_COMPAT_INFO"
	.align	4
        /*0000*/ 	.byte	0x02, 0x02, 0x02, 0x00, 0x02, 0x05, 0x05, 0x00, 0x02, 0x03, 0x00, 0x00, 0x02, 0x06, 0x01, 0x00


//--------------------- .nv.callgraph             --------------------------
	.section	.nv.callgraph,"",@"SHT_CUDA_CALLGRAPH"
	.align	4
	.sectionentsize	8
	.align		4
        /*0000*/ 	.word	0x00000000
	.align		4
        /*0004*/ 	.word	0xffffffff
	.align		4
        /*0008*/ 	.word	0x00000000
	.align		4
        /*000c*/ 	.word	0xfffffffe
	.align		4
        /*0010*/ 	.word	0x00000000
	.align		4
        /*0014*/ 	.word	0xfffffffd
	.align		4
        /*0018*/ 	.word	0x00000000
	.align		4
        /*001c*/ 	.word	0xfffffffc


//--------------------- .text.matmul_kernel       --------------------------
	.section	.text.matmul_kernel,"ax",@progbits
	.align	128
        .global         matmul_kernel
        .type           matmul_kernel,@function
        .size           matmul_kernel,(.L_x_20 - matmul_kernel)
        .other          matmul_kernel,@"STO_CUDA_ENTRY STV_DEFAULT"
matmul_kernel:
.text.matmul_kernel:
[----:B------:R-:W0:Y:S01]  /*0000*/  LDC R1, c[0x0][0x37c] ;  /* 0x0000df00ff017b82 */ /* 0x000e220000000800 */
[----:B------:R-:W1:Y:S01]  /*0010*/  S2R R88, SR_TID.X ;  /* 0x0000000000587919 */ /* 0x000e620000002100 */
[----:B------:R-:W2:Y:S01]  /*0020*/  LDCU.64 UR18, c[0x0][0x358] ;  /* 0x00006b00ff1277ac */ /* 0x000ea20008000a00 */
[----:B-1----:R-:W-:-:S13]  /*0030*/  ISETP.GE.U32.AND P0, PT, R88, 0x20, PT ;  /* 0x000000205800780c */ /* 0x002fda0003f06070 */
[----:B------:R-:W-:Y:S02]  /*0040*/  VOTEU.ANY UP0, P0 ;  /* 0x0000000000ff7886 */ /* 0x000fe40000000100 */
[----:B0-2---:R-:W-:Y:S05]  /*0050*/  BRA.U UP0, `(.L_x_0) ;  /* 0x0000000100b87547 */ /* 0x005fea000b800000 */
[----:B------:R-:W0:Y:S01]  /*0060*/  S2UR UR6, SR_CgaCtaId ;  /* 0x00000000000679c3 */ /* 0x000e220000008800 */
[----:B------:R-:W-:Y:S01]  /*0070*/  NOP ;  /* 0x0000000000007918 */ /* 0x000fe20000000000 */
[----:B------:R-:W-:Y:S02]  /*0080*/  UMOV UR4, 0x40 ;  /* 0x0000004000047882 */ /* 0x000fe40000000000 */
[----:B0-----:R-:W-:-:S09]  /*0090*/  ULEA UR4, UR6, UR4, 0x18 ;  /* 0x0000000406047291 */ /* 0x001fd2000f8ec0ff */
[----:B------:R-:W0:Y:S01]  /*00a0*/  LDS.U8 R0, [UR4] ;  /* 0x00000004ff007984 */ /* 0x000e220008000000 */
[----:B------:R-:W-:Y:S02]  /*00b0*/  UMOV UR4, 0x400 ;  /* 0x0000040000047882 */ /* 0x000fe40000000000 */
[----:B------:R-:W-:Y:S01]  /*00c0*/  ULEA UR4, UR6, UR4, 0x18 ;  /* 0x0000000406047291 */ /* 0x000fe2000f8ec0ff */
[----:B0-----:R-:W-:-:S13]  /*00d0*/  ISETP.NE.AND P0, PT, R0, RZ, PT ;  /* 0x000000ff0000720c */ /* 0x001fda0003f05270 */
[----:B------:R-:W-:Y:S05]  /*00e0*/  @P0 BRA `(.L_x_1) ;  /* 0x00000000007c0947 */ /* 0x000fea0003800000 */
[----:B------:R-:W-:-:S13]  /*00f0*/  ELECT P0, URZ, PT ;  /* 0x0000000000ff782f */ /* 0x000fda0003800000 */
[----:B------:R-:W-:Y:S05]  /*0100*/  @!P0 BRA `(.L_x_2) ;  /* 0x0000000000848947 */ /* 0x000fea0003800000 */
[----:B------:R-:W-:Y:S01]  /*0110*/  UMOV UR5, 0x4 ;  /* 0x0000000400057882 */ /* 0x000fe20000000000 */
[----:B------:R-:W-:Y:S02]  /*0120*/  IMAD.MOV.U32 R4, RZ, RZ, 0x1 ;  /* 0x00000001ff047424 */ /* 0x000fe400078e00ff */
[----:B------:R-:W-:Y:S02]  /*0130*/  IMAD.MOV.U32 R5, RZ, RZ, 0xf ;  /* 0x0000000fff057424 */ /* 0x000fe400078e00ff */
[----:B------:R-:W-:Y:S04]  /*0140*/  DEPBAR.LE SB0, 0x36 ;  /* 0x00008d800000791a */ /* 0x000fe80000000000 */
[----:B------:R-:W0:Y:S02]  /*0150*/  UTCATOMSWS.FIND_AND_SET.ALIGN UP1, UR5, UR5 ;  /* 0x00000005000575e3 */ /* 0x000e240008020800 */
[----:B0-----:R-:W-:-:S04]  /*0160*/  PLOP3.LUT P0, PT, PT, PT, UP1, 0x80, 0x8 ;  /* 0x000000000008781c */ /* 0x001fc80003f0f018 */
[----:B------:R-:W-:-:S04]  /*0170*/  SEL R0, RZ, 0xffffffff, !P0 ;  /* 0xffffffffff007807 */ /* 0x000fc80004000000 */
[----:B------:R-:W-:Y:S01]  /*0180*/  ISETP.NE.AND P0, PT, R0, RZ, PT ;  /* 0x000000ff0000720c */ /* 0x000fe20003f05270 */
[----:B------:R-:W-:-:S12]  /*0190*/  IMAD.U32 R0, RZ, RZ, UR5 ;  /* 0x00000005ff007e24 */ /* 0x000fd8000f8e00ff */
[----:B------:R-:W-:Y:S05]  /*01a0*/  @P0 BRA `(.L_x_3) ;  /* 0x0000000000240947 */ /* 0x000fea0003800000 */
.L_x_4:
[----:B------:R-:W-:Y:S05]  /*01b0*/  NANOSLEEP 0x64 ;  /* 0x000000640000795d */ /* 0x000fea0003800000 */
[----:B------:R-:W-:-:S05]  /*01c0*/  UMOV UR5, 0x4 ;  /* 0x0000000400057882 */ /* 0x000fca0000000000 */
[----:B------:R-:W-:Y:S04]  /*01d0*/  DEPBAR.LE SB0, 0x36 ;  /* 0x00008d800000791a */ /* 0x000fe80000000000 */
[----:B------:R-:W0:Y:S02]  /*01e0*/  UTCATOMSWS.FIND_AND_SET.ALIGN UP1, UR5, UR5 ;  /* 0x00000005000575e3 */ /* 0x000e240008020800 */
[----:B0-----:R-:W-:-:S04]  /*01f0*/  PLOP3.LUT P0, PT, PT, PT, UP1, 0x80, 0x8 ;  /* 0x000000000008781c */ /* 0x001fc80003f0f018 */
[----:B------:R-:W-:-:S04]  /*0200*/  SEL R0, RZ, 0xffffffff, !P0 ;  /* 0xffffffffff007807 */ /* 0x000fc80004000000 */
[----:B------:R-:W-:Y:S01]  /*0210*/  ISETP.NE.AND P0, PT, R0, RZ, PT ;  /* 0x000000ff0000720c */ /* 0x000fe20003f05270 */
[----:B------:R-:W-:-:S12]  /*0220*/  IMAD.U32 R0, RZ, RZ, UR5 ;  /* 0x00000005ff007e24 */ /* 0x000fd8000f8e00ff */
[----:B------:R-:W-:Y:S05]  /*0230*/  @!P0 BRA `(.L_x_4) ;  /* 0xfffffffc00dc8947 */ /* 0x000fea000383ffff */
.L_x_3:
[C---:B------:R-:W-:Y:S01]  /*0240*/  VIADD R3, R0.reuse, 0x10 ;  /* 0x0000001000037836 */ /* 0x040fe20000000000 */
[----:B------:R-:W-:Y:S01]  /*0250*/  UMOV UR5, 0x50 ;  /* 0x0000005000057882 */ /* 0x000fe20000000000 */
[----:B------:R-:W-:Y:S01]  /*0260*/  SHF.L.U32 R2, R5, R0, RZ ;  /* 0x0000000005027219 */ /* 0x000fe200000006ff */
[----:B------:R-:W-:Y:S01]  /*0270*/  ULEA UR5, UR6, UR5, 0x18 ;  /* 0x0000000506057291 */ /* 0x000fe2000f8ec0ff */
[----:B------:R-:W-:Y:S01]  /*0280*/  IMAD.SHL.U32 R0, R0, 0x20, RZ ;  /* 0x0000002000007824 */ /* 0x000fe200078e00ff */
[----:B------:R-:W-:-:S04]  /*0290*/  SHF.L.U32 R3, R4, R3, RZ ;  /* 0x0000000304037219 */ /* 0x000fc800000006ff */
[----:B------:R-:W-:-:S05]  /*02a0*/  LOP3.LUT R2, R3, R2, RZ, 0xfc, !PT ;  /* 0x0000000203027212 */ /* 0x000fca00078efcff */
[----:B------:R0:W-:Y:S04]  /*02b0*/  ATOMS.OR RZ, [UR5], R2 ;  /* 0x00000002ffff798c */ /* 0x0001e8000b000005 */
[----:B------:R0:W-:Y:S01]  /*02c0*/  STS [UR4], R0 ;  /* 0x00000000ff007988 */ /* 0x0001e20008000804 */
[----:B------:R-:W-:Y:S05]  /*02d0*/  BRA `(.L_x_2) ;  /* 0x0000000000107947 */ /* 0x000fea0003800000 */
.L_x_1:
[----:B------:R-:W-:Y:S01]  /*02e0*/  IMAD.MOV.U32 R0, RZ, RZ, -0x1 ;  /* 0xffffffffff007424 */ /* 0x000fe200078e00ff */
[----:B------:R-:W-:-:S04]  /*02f0*/  MOV R2, 0x320 ;  /* 0x0000032000027802 */ /* 0x000fc80000000f00 */
[----:B------:R0:W-:Y:S03]  /*0300*/  STS [UR4], R0 ;  /* 0x00000000ff007988 */ /* 0x0001e60008000804 */
[----:B0-----:R-:W-:Y:S05]  /*0310*/  CALL.REL.NOINC `($__internal_1_$__cuda_sm10x_tcgen05_guardrail_trap_phase_invalid_during_alloc) ;  /* 0x000000a800587944 */ /* 0x001fea0003c00000 */
.L_x_2:
[----:B------:R-:W-:Y:S05]  /*0320*/  WARPSYNC.ALL ;  /* 0x0000000000007948 */ /* 0x000fea0003800000 */
[----:B------:R-:W-:Y:S01]  /*0330*/  NOP ;  /* 0x0000000000007918 */ /* 0x000fe20000000000 */
.L_x_0:
[----:B------:R-:W1:Y:S01]  /*0340*/  LDC.64 R42, c[0x0][0x398] ;  /* 0x0000e600ff2a7b82 */ /* 0x000e620000000a00 */
[----:B------:R-:W2:Y:S01]  /*0350*/  S2R R5, SR_CTAID.X ;  /* 0x0000000000057919 */ /* 0x000ea20000002500 */
[----:B------:R-:W-:Y:S01]  /*0360*/  LOP3.LUT R146, R88, 0x7f, RZ, 0xc0, !PT ;  /* 0x0000007f58927812 */ /* 0x000fe200078ec0ff */
[----:B------:R-:W-:Y:S01]  /*0370*/  UMOV UR4, 0x400 ;  /* 0x0000040000047882 */ /* 0x000fe20000000000 */
[----:B------:R-:W3:Y:S04]  /*0380*/  LDCU UR9, c[0x0][0x3a4] ;  /* 0x00007480ff0977ac */ /* 0x000ee80008000800 */
[----:B------:R-:W4:Y:S01]  /*0390*/  S2UR UR5, SR_CgaCtaId ;  /* 0x00000000000579c3 */ /* 0x000f220000008800 */
[----:B------:R-:W0:Y:S01]  /*03a0*/  LDCU.128 UR20, c[0x0][0x380] ;  /* 0x00007000ff1477ac */ /* 0x000e220008000c00 */
[----:B------:R-:W-:-:S06]  /*03b0*/  UMOV UR7, 0x1 ;  /* 0x0000000100077882 */ /* 0x000fcc0000000000 */
[----:B------:R-:W0:Y:S02]  /*03c0*/  LDC.64 R124, c[0x0][0x3a8] ;  /* 0x0000ea00ff7c7b82 */ /* 0x000e240000000a00 */
[----:B01----:R-:W-:Y:S01]  /*03d0*/  VIADD R0, R43, 0x7f ;  /* 0x0000007f2b007836 */ /* 0x003fe20000000000 */
[----:B------:R-:W-:-:S04]  /*03e0*/  IABS R13, R42 ;  /* 0x0000002a000d7213 */ /* 0x000fc80000000000 */
[----:B------:R-:W-:Y:S01]  /*03f0*/  SHF.R.S32.HI R3, RZ, 0x1f, R0 ;  /* 0x0000001fff037819 */ /* 0x000fe20000011400 */
[----:B----4-:R-:W-:-:S03]  /*0400*/  ULEA UR16, UR5, UR4, 0x18 ;  /* 0x0000000405107291 */ /* 0x010fc6000f8ec0ff */
[----:B------:R-:W-:Y:S01]  /*0410*/  LEA.HI R3, R3, R0, RZ, 0x7 ;  /* 0x0000000003037211 */ /* 0x000fe200078f38ff */
[----:B------:R-:W-:Y:S01]  /*0420*/  BAR.SYNC.DEFER_BLOCKING 0x0 ;  /* 0x0000000000007b1d */ /* 0x000fe20000010000 */
[----:B--2---:R-:W-:Y:S02]  /*0430*/  IABS R8, R5 ;  /* 0x0000000500087213 */ /* 0x004fe40000000000 */
[----:B------:R-:W-:-:S04]  /*0440*/  SHF.R.S32.HI R4, RZ, 0x7, R3 ;  /* 0x00000007ff047819 */ /* 0x000fc80000011403 */
[-C--:B------:R-:W-:Y:S02]  /*0450*/  IABS R7, R4.reuse ;  /* 0x0000000400077213 */ /* 0x080fe40000000000 */
[----:B------:R-:W-:Y:S02]  /*0460*/  IABS R10, R4 ;  /* 0x00000004000a7213 */ /* 0x000fe40000000000 */
[----:B------:R-:W0:Y:S01]  /*0470*/  I2F.RP R0, R7 ;  /* 0x0000000700007306 */ /* 0x000e220000209400 */
[----:B------:R-:W1:Y:S07]  /*0480*/  LDS R18, [UR16] ;  /* 0x00000010ff127984 */ /* 0x000e6e0008000800 */
[----:B0-----:R-:W0:Y:S02]  /*0490*/  MUFU.RCP R0, R0 ;  /* 0x0000000000007308 */ /* 0x001e240000001000 */
[----:B0-----:R-:W-:-:S02]  /*04a0*/  VIADD R2, R0, 0xffffffe ;  /* 0x0ffffffe00027836 */ /* 0x001fc40000000000 */
[----:B------:R-:W-:-:S04]  /*04b0*/  IMAD.MOV R0, RZ, RZ, -R10 ;  /* 0x000000ffff007224 */ /* 0x000fc800078e0a0a */
[----:B------:R0:W2:Y:S02]  /*04c0*/  F2I.FTZ.U32.TRUNC.NTZ R3, R2 ;  /* 0x0000000200037305 */ /* 0x0000a4000021f000 */
[----:B0-----:R-:W-:Y:S02]  /*04d0*/  IMAD.MOV.U32 R2, RZ, RZ, RZ ;  /* 0x000000ffff027224 */ /* 0x001fe400078e00ff */
[----:B--2---:R-:W-:Y:S01]  /*04e0*/  IMAD.MOV R6, RZ, RZ, -R3 ;  /* 0x000000ffff067224 */ /* 0x004fe200078e0a03 */
[----:B-1----:R-:W-:-:S03]  /*04f0*/  R2UR UR17, R18 ;  /* 0x00000000121172ca */ /* 0x002fc600000e0000 */
[----:B------:R-:W-:Y:S02]  /*0500*/  IMAD R9, R6, R7, RZ ;  /* 0x0000000706097224 */ /* 0x000fe400078e02ff */
[----:B------:R-:W-:Y:S02]  /*0510*/  IMAD.MOV.U32 R6, RZ, RZ, R8 ;  /* 0x000000ffff067224 */ /* 0x000fe400078e0008 */
[----:B------:R-:W-:-:S06]  /*0520*/  IMAD.HI.U32 R3, R3, R9, R2 ;  /* 0x0000000903037227 */ /* 0x000fcc00078e0002 */
[----:B------:R-:W-:-:S04]  /*0530*/  IMAD.HI.U32 R3, R3, R6, RZ ;  /* 0x0000000603037227 */ /* 0x000fc800078e00ff */
[----:B------:R-:W-:Y:S01]  /*0540*/  IMAD R0, R3, R0, R6 ;  /* 0x0000000003007224 */ /* 0x000fe200078e0206 */
[----:B------:R-:W-:Y:S04]  /*0550*/  BAR.SYNC.DEFER_BLOCKING 0x0 ;  /* 0x0000000000007b1d */ /* 0x000fe80000010000 */
[----:B------:R-:W-:-:S13]  /*0560*/  ISETP.GT.U32.AND P1, PT, R7, R0, PT ;  /* 0x000000000700720c */ /* 0x000fda0003f24070 */
[----:B------:R-:W-:Y:S02]  /*0570*/  @!P1 IMAD.IADD R0, R0, 0x1, -R7 ;  /* 0x0000000100009824 */ /* 0x000fe400078e0a07 */
[----:B------:R-:W-:Y:S01]  /*0580*/  @!P1 VIADD R3, R3, 0x1 ;  /* 0x0000000103039836 */ /* 0x000fe20000000000 */
[----:B------:R-:W-:Y:S02]  /*0590*/  ISETP.NE.AND P1, PT, R4, RZ, PT ;  /* 0x000000ff0400720c */ /* 0x000fe40003f25270 */
[----:B------:R-:W-:Y:S02]  /*05a0*/  ISETP.GE.U32.AND P0, PT, R0, R7, PT ;  /* 0x000000070000720c */ /* 0x000fe40003f06070 */
[----:B------:R-:W-:-:S04]  /*05b0*/  LOP3.LUT R0, R5, R4, RZ, 0x3c, !PT ;  /* 0x0000000405007212 */ /* 0x000fc800078e3cff */
[----:B------:R-:W-:Y:S01]  /*05c0*/  ISETP.GE.AND P2, PT, R0, RZ, PT ;  /* 0x000000ff0000720c */ /* 0x000fe20003f46270 */
[----:B------:R-:W-:-:S06]  /*05d0*/  VIADD R0, R42, 0x7f ;  /* 0x0000007f2a007836 */ /* 0x000fcc0000000000 */
[----:B------:R-:W-:-:S04]  /*05e0*/  @P0 VIADD R3, R3, 0x1 ;  /* 0x0000000103030836 */ /* 0x000fc80000000000 */
[----:B------:R-:W-:Y:S01]  /*05f0*/  IMAD.MOV.U32 R8, RZ, RZ, R3 ;  /* 0x000000ffff087224 */ /* 0x000fe200078e0003 */
[----:B------:R-:W-:-:S03]  /*0600*/  SHF.R.S32.HI R3, RZ, 0x1f, R0 ;  /* 0x0000001fff037819 */ /* 0x000fc60000011400 */
[----:B------:R-:W-:Y:S01]  /*0610*/  @!P2 IMAD.MOV R8, RZ, RZ, -R8 ;  /* 0x000000ffff08a224 */ /* 0x000fe200078e0a08 */
[----:B------:R-:W-:Y:S02]  /*0620*/  LEA.HI R3, R3, R0, RZ, 0x7 ;  /* 0x0000000003037211 */ /* 0x000fe400078f38ff */
[----:B------:R-:W-:-:S04]  /*0630*/  @!P1 LOP3.LUT R8, RZ, R4, RZ, 0x33, !PT ;  /* 0x00000004ff089212 */ /* 0x000fc800078e33ff */
[----:B------:R-:W-:Y:S01]  /*0640*/  LEA.HI.SX32 R3, R3, -R8, 0x19 ;  /* 0x8000000803037211 */ /* 0x000fe200078fcaff */
[----:B------:R-:W-:-:S03]  /*0650*/  IMAD.MOV R6, RZ, RZ, -R8 ;  /* 0x000000ffff067224 */ /* 0x000fc600078e0a08 */
[----:B------:R-:W-:Y:S01]  /*0660*/  VIMNMX R11, PT, PT, R3, 0x1, PT ;  /* 0x00000001030b7848 */ /* 0x000fe20003fe0100 */
[----:B------:R-:W-:-:S03]  /*0670*/  IMAD R10, R4, R6, R5 ;  /* 0x00000006040a7224 */ /* 0x000fc600078e0205 */
[----:B------:R-:W-:Y:S02]  /*0680*/  IABS R9, R11 ;  /* 0x0000000b00097213 */ /* 0x000fe40000000000 */
[----:B------:R-:W-:Y:S02]  /*0690*/  IABS R6, R10 ;  /* 0x0000000a00067213 */ /* 0x000fe40000000000 */
[----:B------:R-:W0:Y:S08]  /*06a0*/  I2F.RP R0, R9 ;  /* 0x0000000900007306 */ /* 0x000e300000209400 */
[----:B0-----:R-:W0:Y:S02]  /*06b0*/  MUFU.RCP R0, R0 ;  /* 0x0000000000007308 */ /* 0x001e240000001000 */
[----:B0-----:R-:W-:-:S06]  /*06c0*/  VIADD R2, R0, 0xffffffe ;  /* 0x0ffffffe00027836 */ /* 0x001fcc0000000000 */
[----:B------:R0:W1:Y:S02]  /*06d0*/  F2I.FTZ.U32.TRUNC.NTZ R3, R2 ;  /* 0x0000000200037305 */ /* 0x000064000021f000 */
[----:B0-----:R-:W-:Y:S02]  /*06e0*/  IMAD.MOV.U32 R2, RZ, RZ, RZ ;  /* 0x000000ffff027224 */ /* 0x001fe400078e00ff */
[----:B-1----:R-:W-:-:S04]  /*06f0*/  IMAD.MOV R7, RZ, RZ, -R3 ;  /* 0x000000ffff077224 */ /* 0x002fc800078e0a03 */
[----:B------:R-:W-:Y:S01]  /*0700*/  IMAD.MOV.U32 R4, RZ, RZ, R7 ;  /* 0x000000ffff047224 */ /* 0x000fe200078e0007 */
[----:B------:R-:W-:-:S03]  /*0710*/  IABS R7, R11 ;  /* 0x0000000b00077213 */ /* 0x000fc60000000000 */
[----:B------:R-:W-:Y:S02]  /*0720*/  IMAD R5, R4, R9, RZ ;  /* 0x0000000904057224 */ /* 0x000fe400078e02ff */
[----:B------:R-:W-:Y:S02]  /*0730*/  IMAD.MOV.U32 R4, RZ, RZ, R6 ;  /* 0x000000ffff047224 */ /* 0x000fe400078e0006 */
[----:B------:R-:W-:Y:S01]  /*0740*/  IMAD.HI.U32 R3, R3, R5, R2 ;  /* 0x0000000503037227 */ /* 0x000fe200078e0002 */
[----:B------:R-:W0:Y:S03]  /*0750*/  I2F.RP R6, R13 ;  /* 0x0000000d00067306 */ /* 0x000e260000209400 */
[----:B------:R-:W-:Y:S02]  /*0760*/  IMAD.MOV R5, RZ, RZ, -R7 ;  /* 0x000000ffff057224 */ /* 0x000fe400078e0a07 */
[----:B------:R-:W-:Y:S01]  /*0770*/  IMAD.HI.U32 R0, R3, R4, RZ ;  /* 0x0000000403007227 */ /* 0x000fe200078e00ff */
[----:B------:R-:W-:-:S03]  /*0780*/  IABS R3, R43 ;  /* 0x0000002b00037213 */ /* 0x000fc60000000000 */
[----:B------:R-:W-:Y:S01]  /*0790*/  IMAD R2, R0, R5, R4 ;  /* 0x0000000500027224 */ /* 0x000fe200078e0204 */
[----:B------:R-:W1:Y:S04]  /*07a0*/  I2F.RP R7, R3 ;  /* 0x0000000300077306 */ /* 0x000e680000209400 */
[----:B------:R-:W-:-:S04]  /*07b0*/  ISETP.GT.U32.AND P1, PT, R9, R2, PT ;  /* 0x000000020900720c */ /* 0x000fc80003f24070 */
[----:B0-----:R-:W0:Y:S08]  /*07c0*/  MUFU.RCP R6, R6 ;  /* 0x0000000600067308 */ /* 0x001e300000001000 */
[----:B-1----:R-:W1:Y:S01]  /*07d0*/  MUFU.RCP R7, R7 ;  /* 0x0000000700077308 */ /* 0x002e620000001000 */
[----:B------:R-:W-:Y:S02]  /*07e0*/  @!P1 IMAD.IADD R2, R2, 0x1, -R9 ;  /* 0x0000000102029824 */ /* 0x000fe400078e0a09 */
[----:B------:R-:W-:Y:S01]  /*07f0*/  @!P1 VIADD R0, R0, 0x1 ;  /* 0x0000000100009836 */ /* 0x000fe20000000000 */
[----:B------:R-:W-:-:S02]  /*0800*/  ISETP.NE.AND P1, PT, R11, RZ, PT ;  /* 0x000000ff0b00720c */ /* 0x000fc40003f25270 */
[----:B------:R-:W-:Y:S02]  /*0810*/  ISETP.GE.U32.AND P0, PT, R2, R9, PT ;  /* 0x000000090200720c */ /* 0x000fe40003f06070 */
[----:B------:R-:W-:Y:S01]  /*0820*/  LOP3.LUT R2, R10, R11, RZ, 0x3c, !PT ;  /* 0x0000000b0a027212 */ /* 0x000fe200078e3cff */
[----:B0-----:R-:W-:-:S03]  /*0830*/  VIADD R4, R6, 0xffffffe ;  /* 0x0ffffffe06047836 */ /* 0x001fc60000000000 */
[----:B------:R-:W-:Y:S01]  /*0840*/  ISETP.GE.AND P2, PT, R2, RZ, PT ;  /* 0x000000ff0200720c */ /* 0x000fe20003f46270 */
[----:B------:R0:W-:Y:S01]  /*0850*/  F2I.FTZ.U32.TRUNC.NTZ R5, R4 ;  /* 0x0000000400057305 */ /* 0x0001e2000021f000 */
[----:B-1----:R-:W-:-:S05]  /*0860*/  VIADD R6, R7, 0xffffffe ;  /* 0x0ffffffe07067836 */ /* 0x002fca0000000000 */
[----:B------:R-:W-:Y:S02]  /*0870*/  @P0 VIADD R0, R0, 0x1 ;  /* 0x0000000100000836 */ /* 0x000fe40000000000 */
[----:B------:R-:W1:Y:S01]  /*0880*/  F2I.FTZ.U32.TRUNC.NTZ R7, R6 ;  /* 0x0000000600077305 */ /* 0x000e62000021f000 */
[----:B0-----:R-:W-:Y:S02]  /*0890*/  IMAD.MOV.U32 R4, RZ, RZ, RZ ;  /* 0x000000ffff047224 */ /* 0x001fe400078e00ff */
[----:B------:R-:W-:-:S04]  /*08a0*/  IMAD.MOV.U32 R2, RZ, RZ, R0 ;  /* 0x000000ffff027224 */ /* 0x000fc800078e0000 */
[----:B------:R-:W-:Y:S01]  /*08b0*/  @!P2 IMAD.MOV R2, RZ, RZ, -R2 ;  /* 0x000000ffff02a224 */ /* 0x000fe200078e0a02 */
[----:B------:R-:W-:-:S05]  /*08c0*/  @!P1 LOP3.LUT R2, RZ, R11, RZ, 0x33, !PT ;  /* 0x0000000bff029212 */ /* 0x000fca00078e33ff */
[----:B------:R-:W-:Y:S02]  /*08d0*/  IMAD.MOV R0, RZ, RZ, -R2 ;  /* 0x000000ffff007224 */ /* 0x000fe400078e0a02 */
[----:B-1----:R-:W-:Y:S02]  /*08e0*/  IMAD.MOV R6, RZ, RZ, -R7 ;  /* 0x000000ffff067224 */ /* 0x002fe400078e0a07 */
[----:B------:R-:W-:Y:S01]  /*08f0*/  IMAD R0, R11, R0, R10 ;  /* 0x000000000b007224 */ /* 0x000fe200078e020a */
[----:B------:R-:W-:-:S03]  /*0900*/  SHF.R.U32.HI R11, RZ, 0x5, R88 ;  /* 0x00000005ff0b7819 */ /* 0x000fc60000011658 */
[----:B------:R-:W-:Y:S01]  /*0910*/  IMAD.IADD R9, R8, 0x1, R0 ;  /* 0x0000000108097824 */ /* 0x000fe200078e0200 */
[----:B------:R-:W-:Y:S01]  /*0920*/  SGXT.U32 R11, R11, 0x2 ;  /* 0x000000020b0b781a */ /* 0x000fe20000000000 */
[--C-:B------:R-:W-:Y:S02]  /*0930*/  IMAD.MOV R8, RZ, RZ, -R5.reuse ;  /* 0x000000ffff087224 */ /* 0x100fe400078e0a05 */
[----:B------:R-:W-:Y:S02]  /*0940*/  IMAD.SHL.U32 R0, R2, 0x80, RZ ;  /* 0x0000008002007824 */ /* 0x000fe400078e00ff */
[----:B------:R-:W-:Y:S02]  /*0950*/  IMAD R15, R8, R13, RZ ;  /* 0x0000000d080f7224 */ /* 0x000fe400078e02ff */
[----:B------:R-:W-:Y:S01]  /*0960*/  IMAD R2, R9, 0x80, R146 ;  /* 0x0000008009027824 */ /* 0x000fe200078e0292 */
[----:B------:R-:W-:Y:S01]  /*0970*/  LOP3.LUT R11, R0, R11, RZ, 0xfc, !PT ;  /* 0x0000000b000b7212 */ /* 0x000fe200078efcff */
[----:B------:R-:W-:-:S03]  /*0980*/  IMAD.HI.U32 R4, R5, R15, R4 ;  /* 0x0000000f05047227 */ /* 0x000fc600078e0004 */
[C---:B------:R-:W-:Y:S01]  /*0990*/  LOP3.LUT R15, R11.reuse, 0x4, RZ, 0xfc, !PT ;  /* 0x000000040b0f7812 */ /* 0x040fe200078efcff */
[----:B------:R-:W-:Y:S01]  /*09a0*/  IMAD R5, R6, R3, RZ ;  /* 0x0000000306057224 */ /* 0x000fe200078e02ff */
[----:B------:R-:W-:Y:S01]  /*09b0*/  IABS R8, R2 ;  /* 0x0000000200087213 */ /* 0x000fe20000000000 */
[----:B------:R-:W-:Y:S01]  /*09c0*/  IMAD.MOV.U32 R6, RZ, RZ, RZ ;  /* 0x000000ffff067224 */ /* 0x000fe200078e00ff */
[----:B------:R-:W-:Y:S02]  /*09d0*/  IABS R9, R15 ;  /* 0x0000000f00097213 */ /* 0x000fe40000000000 */
[----:B------:R-:W-:Y:S01]  /*09e0*/  LOP3.LUT R17, R11, 0xc, RZ, 0xfc, !PT ;  /* 0x0000000c0b117812 */ /* 0x000fe200078efcff */
[----:B------:R-:W-:Y:S01]  /*09f0*/  IMAD.HI.U32 R6, R7, R5, R6 ;  /* 0x0000000507067227 */ /* 0x000fe200078e0006 */
[C---:B------:R-:W-:Y:S02]  /*0a00*/  LOP3.LUT R19, R11.reuse, 0x28, RZ, 0xfc, !PT ;  /* 0x000000280b137812 */ /* 0x040fe400078efcff */
[----:B------:R-:W-:Y:S01]  /*0a10*/  IABS R14, R17 ;  /* 0x00000011000e7213 */ /* 0x000fe20000000000 */
[----:B------:R-:W-:Y:S01]  /*0a20*/  IMAD.MOV.U32 R7, RZ, RZ, R9 ;  /* 0x000000ffff077224 */ /* 0x000fe200078e0009 */
[----:B------:R-:W-:Y:S01]  /*0a30*/  LOP3.LUT R9, R11, 0x8, RZ, 0xfc, !PT ;  /* 0x000000080b097812 */ /* 0x000fe200078efcff */
[----:B------:R-:W-:Y:S01]  /*0a40*/  IMAD.HI.U32 R4, R4, R8, RZ ;  /* 0x0000000804047227 */ /* 0x000fe200078e00ff */
[----:B------:R-:W-:-:S02]  /*0a50*/  ISETP.GE.AND P6, PT, R17, RZ, PT ;  /* 0x000000ff1100720c */ /* 0x000fc40003fc6270 */
[----:B------:R-:W-:Y:S01]  /*0a60*/  IABS R12, R9 ;  /* 0x00000009000c7213 */ /* 0x000fe20000000000 */
[C---:B------:R-:W-:Y:S01]  /*0a70*/  IMAD.HI.U32 R5, R6.reuse, R7, RZ ;  /* 0x0000000706057227 */ /* 0x040fe200078e00ff */
[C---:B------:R-:W-:Y:S02]  /*0a80*/  LOP3.LUT R17, R11.reuse, 0x24, RZ, 0xfc, !PT ;  /* 0x000000240b117812 */ /* 0x040fe400078efcff */
[----:B------:R-:W-:Y:S01]  /*0a90*/  IABS R24, R19 ;  /* 0x0000001300187213 */ /* 0x000fe20000000000 */
[----:B------:R-:W-:Y:S01]  /*0aa0*/  IMAD.MOV R4, RZ, RZ, -R4 ;  /* 0x000000ffff047224 */ /* 0x000fe200078e0a04 */
[C---:B------:R-:W-:Y:S01]  /*0ab0*/  LOP3.LUT R21, R11.reuse, 0x34, RZ, 0xfc, !PT ;  /* 0x000000340b157812 */ /* 0x040fe200078efcff */
[----:B------:R-:W-:Y:S01]  /*0ac0*/  IMAD.MOV R10, RZ, RZ, -R5 ;  /* 0x000000ffff0a7224 */ /* 0x000fe200078e0a05 */
[----:B------:R-:W-:Y:S01]  /*0ad0*/  LOP3.LUT R33, R11, 0x64, RZ, 0xfc, !PT ;  /* 0x000000640b217812 */ /* 0x000fe200078efcff */
[----:B------:R-:W-:Y:S01]  /*0ae0*/  IMAD R4, R13, R4, R8 ;  /* 0x000000040d047224 */ /* 0x000fe200078e0208 */
[----:B------:R-:W-:Y:S01]  /*0af0*/  IABS R30, R21 ;  /* 0x00000015001e7213 */ /* 0x000fe20000000000 */
[----:B------:R-:W-:Y:S01]  /*0b00*/  IMAD R8, R3, R10, R7 ;  /* 0x0000000a03087224 */ /* 0x000fe200078e0207 */
[----:B------:R-:W-:Y:S01]  /*0b10*/  LOP3.LUT R10, R11, 0x10, RZ, 0xfc, !PT ;  /* 0x000000100b0a7812 */ /* 0x000fe200078efcff */
[----:B------:R-:W-:Y:S01]  /*0b20*/  IMAD.HI.U32 R5, R6, R12, RZ ;  /* 0x0000000c06057227 */ /* 0x000fe200078e00ff */
[----:B------:R-:W-:-:S02]  /*0b30*/  ISETP.GT.U32.AND P0, PT, R13, R4, PT ;  /* 0x000000040d00720c */ /* 0x000fc40003f04070 */
[----:B------:R-:W-:Y:S01]  /*0b40*/  ISETP.GT.U32.AND P1, PT, R3, R8, PT ;  /* 0x000000080300720c */ /* 0x000fe20003f24070 */
[----:B------:R-:W-:Y:S01]  /*0b50*/  IMAD.MOV R7, RZ, RZ, -R5 ;  /* 0x000000ffff077224 */ /* 0x000fe200078e0a05 */
[----:B------:R-:W-:Y:S01]  /*0b60*/  IABS R16, R10 ;  /* 0x0000000a00107213 */ /* 0x000fe20000000000 */
[----:B------:R-:W-:Y:S01]  /*0b70*/  IMAD.HI.U32 R5, R6, R14, RZ ;  /* 0x0000000e06057227 */ /* 0x000fe200078e00ff */
[----:B------:R-:W-:Y:S02]  /*0b80*/  IABS R66, R33 ;  /* 0x0000002100427213 */ /* 0x000fe40000000000 */
[C---:B------:R-:W-:Y:S01]  /*0b90*/  LOP3.LUT R37, R11.reuse, 0x6c, RZ, 0xfc, !PT ;  /* 0x0000006c0b257812 */ /* 0x040fe200078efcff */
[----:B------:R-:W-:Y:S01]  /*0ba0*/  IMAD.MOV R5, RZ, RZ, -R5 ;  /* 0x000000ffff057224 */ /* 0x000fe200078e0a05 */
[----:B------:R-:W-:Y:S01]  /*0bb0*/  LOP3.LUT R31, R11, 0x60, RZ, 0xfc, !PT ;  /* 0x000000600b1f7812 */ /* 0x000fe200078efcff */
[C---:B------:R-:W-:Y:S01]  /*0bc0*/  IMAD R12, R3.reuse, R7, R12 ;  /* 0x00000007030c7224 */ /* 0x040fe200078e020c */
[----:B------:R-:W-:Y:S01]  /*0bd0*/  SHF.R.U32.HI R7, RZ, 0x5, R88 ;  /* 0x00000005ff077819 */ /* 0x000fe20000011658 */
[C---:B------:R-:W-:Y:S01]  /*0be0*/  IMAD R14, R3.reuse, R5, R14 ;  /* 0x00000005030e7224 */ /* 0x040fe200078e020e */
[----:B------:R-:W-:Y:S01]  /*0bf0*/  IABS R70, R37 ;  /* 0x0000002500467213 */ /* 0x000fe20000000000 */
[----:B------:R-:W-:Y:S01]  /*0c00*/  @!P1 IMAD.IADD R8, R8, 0x1, -R3 ;  /* 0x0000000108089824 */ /* 0x000fe200078e0a03 */
[C---:B------:R-:W-:Y:S01]  /*0c10*/  ISETP.GT.U32.AND P2, PT, R3.reuse, R12, PT ;  /* 0x0000000c0300720c */ /* 0x040fe20003f44070 */
[----:B------:R-:W-:Y:S01]  /*0c20*/  IMAD.HI.U32 R5, R6, R16, RZ ;  /* 0x0000001006057227 */ /* 0x000fe200078e00ff */
[----:B------:R-:W-:-:S02]  /*0c30*/  ISETP.GT.U32.AND P4, PT, R3, R14, PT ;  /* 0x0000000e0300720c */ /* 0x000fc40003f84070 */
[----:B------:R-:W-:Y:S01]  /*0c40*/  ISETP.GT.U32.AND P3, PT, R3, R8, PT ;  /* 0x000000080300720c */ /* 0x000fe20003f64070 */
[----:B------:R-:W-:Y:S01]  /*0c50*/  @!P0 IMAD.IADD R4, R4, 0x1, -R13 ;  /* 0x0000000104048824 */ /* 0x000fe200078e0a0d */
[----:B------:R-:W-:Y:S01]  /*0c60*/  ISETP.GE.AND P0, PT, R15, RZ, PT ;  /* 0x000000ff0f00720c */ /* 0x000fe20003f06270 */
[----:B------:R-:W-:Y:S01]  /*0c70*/  IMAD.MOV R5, RZ, RZ, -R5 ;  /* 0x000000ffff057224 */ /* 0x000fe200078e0a05 */
[----:B------:R-:W-:Y:S02]  /*0c80*/  ISETP.GE.AND P1, PT, R9, RZ, PT ;  /* 0x000000ff0900720c */ /* 0x000fe40003f26270 */
[----:B------:R-:W-:Y:S01]  /*0c90*/  ISETP.GT.U32.AND P5, PT, R13, R4, PT ;  /* 0x000000040d00720c */ /* 0x000fe20003fa4070 */
[----:B------:R-:W-:Y:S01]  /*0ca0*/  IMAD R16, R3, R5, R16 ;  /* 0x0000000503107224 */ /* 0x000fe200078e0210 */
[C---:B------:R-:W-:Y:S01]  /*0cb0*/  LOP3.LUT R5, R11.reuse, 0x14, RZ, 0xfc, !PT ;  /* 0x000000140b057812 */ /* 0x040fe200078efcff */
[--C-:B------:R-:W-:Y:S01]  /*0cc0*/  @!P2 IMAD.IADD R12, R12, 0x1, -R3.reuse ;  /* 0x000000010c0ca824 */ /* 0x100fe200078e0a03 */
[----:B------:R-:W-:Y:S01]  /*0cd0*/  LOP3.LUT R9, R11, 0x20, RZ, 0xfc, !PT ;  /* 0x000000200b097812 */ /* 0x000fe200078efcff */
[--C-:B------:R-:W-:Y:S01]  /*0ce0*/  @!P4 IMAD.IADD R14, R14, 0x1, -R3.reuse ;  /* 0x000000010e0ec824 */ /* 0x100fe200078e0a03 */
[----:B------:R-:W-:Y:S01]  /*0cf0*/  ISETP.GE.AND P4, PT, R5, RZ, PT ;  /* 0x000000ff0500720c */ /* 0x000fe20003f86270 */
[----:B------:R-:W-:Y:S01]  /*0d00*/  @!P3 IMAD.IADD R8, R8, 0x1, -R3 ;  /* 0x000000010808b824 */ /* 0x000fe200078e0a03 */
[----:B------:R-:W-:-:S02]  /*0d10*/  ISETP.GT.U32.AND P2, PT, R3, R12, PT ;  /* 0x0000000c0300720c */ /* 0x000fc40003f44070 */
[----:B------:R-:W-:Y:S02]  /*0d20*/  ISETP.GT.U32.AND P3, PT, R3, R14, PT ;  /* 0x0000000e0300720c */ /* 0x000fe40003f64070 */
[----:B------:R-:W-:Y:S01]  /*0d30*/  IABS R5, R5 ;  /* 0x0000000500057213 */ /* 0x000fe20000000000 */
[----:B------:R-:W-:Y:S01]  /*0d40*/  @!P5 IMAD.IADD R4, R4, 0x1, -R13 ;  /* 0x000000010404d824 */ /* 0x000fe200078e0a0d */
[----:B------:R-:W-:Y:S02]  /*0d50*/  R2UR UR8, R7 ;  /* 0x00000000070872ca */ /* 0x000fe400000e0000 */
[----:B------:R-:W-:Y:S02]  /*0d60*/  LOP3.LUT R7, R11, 0x18, RZ, 0xfc, !PT ;  /* 0x000000180b077812 */ /* 0x000fe400078efcff */
[----:B------:R-:W-:Y:S02]  /*0d70*/  IABS R15, R9 ;  /* 0x00000009000f7213 */ /* 0x000fe40000000000 */
[----:B------:R-:W-:Y:S01]  /*0d80*/  ISETP.GE.AND P5, PT, R10, RZ, PT ;  /* 0x000000ff0a00720c */ /* 0x000fe20003fa6270 */
[--C-:B------:R-:W-:Y:S01]  /*0d90*/  @!P2 IMAD.IADD R12, R12, 0x1, -R3.reuse ;  /* 0x000000010c0ca824 */ /* 0x100fe200078e0a03 */
[----:B------:R-:W-:Y:S01]  /*0da0*/  ISETP.GE.AND P2, PT, R9, RZ, PT ;  /* 0x000000ff0900720c */ /* 0x000fe20003f46270 */
[----:B------:R-:W-:Y:S01]  /*0db0*/  @!P3 IMAD.IADD R14, R14, 0x1, -R3 ;  /* 0x000000010e0eb824 */ /* 0x000fe200078e0a03 */
[----:B------:R-:W-:Y:S01]  /*0dc0*/  ISETP.GT.U32.AND P3, PT, R3, R16, PT ;  /* 0x000000100300720c */ /* 0x000fe20003f64070 */
[----:B------:R-:W-:Y:S01]  /*0dd0*/  IMAD.MOV.U32 R9, RZ, RZ, R5 ;  /* 0x000000ffff097224 */ /* 0x000fe200078e0005 */
[----:B------:R-:W-:Y:S01]  /*0de0*/  IABS R13, R7 ;  /* 0x00000007000d7213 */ /* 0x000fe20000000000 */
[----:B------:R-:W-:Y:S01]  /*0df0*/  IMAD.MOV.U32 R10, RZ, RZ, R8 ;  /* 0x000000ffff0a7224 */ /* 0x000fe200078e0008 */
[----:B------:R-:W-:Y:S01]  /*0e00*/  LOP3.LUT R35, R11, 0x68, RZ, 0xfc, !PT ;  /* 0x000000680b237812 */ /* 0x000fe200078efcff */
[C---:B------:R-:W-:Y:S01]  /*0e10*/  IMAD.HI.U32 R5, R6.reuse, R9, RZ ;  /* 0x0000000906057227 */ /* 0x040fe200078e00ff */
[----:B------:R-:W-:Y:S01]  /*0e20*/  IABS R62, R31 ;  /* 0x0000001f003e7213 */ /* 0x000fe20000000000 */
[----:B------:R-:W-:Y:S01]  /*0e30*/  USHF.L.U32 UR4, UR8, 0x15, URZ ;  /* 0x0000001508047899 */ /* 0x000fe200080006ff */
[----:B------:R-:W-:Y:S01]  /*0e40*/  IABS R68, R35 ;  /* 0x0000002300447213 */ /* 0x000fe20000000000 */
[----:B------:R-:W-:Y:S01]  /*0e50*/  @!P0 IMAD.MOV R10, RZ, RZ, -R10 ;  /* 0x000000ffff0a8224 */ /* 0x000fe200078e0a0a */
[----:B------:R-:W-:Y:S01]  /*0e60*/  ISETP.GE.AND P0, PT, R7, RZ, PT ;  /* 0x000000ff0700720c */ /* 0x000fe20003f06270 */
[C---:B------:R-:W-:Y:S01]  /*0e70*/  IMAD.HI.U32 R8, R6.reuse, R15, RZ ;  /* 0x0000000f06087227 */ /* 0x040fe200078e00ff */
[C---:B------:R-:W-:Y:S01]  /*0e80*/  LOP3.LUT R39, R11.reuse, 0x70, RZ, 0xfc, !PT ;  /* 0x000000700b277812 */ /* 0x040fe200078efcff */
[----:B------:R-:W-:Y:S01]  /*0e90*/  ULOP3.LUT UR4, UR4, 0x600000, URZ, 0xc0, !UPT ;  /* 0x0060000004047892 */ /* 0x000fe2000f8ec0ff */
[----:B------:R-:W-:Y:S01]  /*0ea0*/  LOP3.LUT R41, R11, 0x74, RZ, 0xfc, !PT ;  /* 0x000000740b297812 */ /* 0x000fe200078efcff */
[----:B------:R-:W-:Y:S01]  /*0eb0*/  IMAD.HI.U32 R7, R6, R13, RZ ;  /* 0x0000000d06077227 */ /* 0x000fe200078e00ff */
[----:B------:R-:W-:-:S02]  /*0ec0*/  IABS R72, R39 ;  /* 0x0000002700487213 */ /* 0x000fc40000000000 */
[----:B------:R-:W-:Y:S01]  /*0ed0*/  IABS R74, R41 ;  /* 0x00000029004a7213 */ /* 0x000fe20000000000 */
[----:B------:R-:W-:Y:S01]  /*0ee0*/  IMAD.MOV R18, RZ, RZ, -R5 ;  /* 0x000000ffff127224 */ /* 0x000fe200078e0a05 */
[----:B------:R-:W-:Y:S01]  /*0ef0*/  IABS R5, R17 ;  /* 0x0000001100057213 */ /* 0x000fe20000000000 */
[----:B------:R-:W-:Y:S01]  /*0f00*/  IMAD.MOV R22, RZ, RZ, -R8 ;  /* 0x000000ffff167224 */ /* 0x000fe200078e0a08 */
[----:B------:R-:W-:Y:S01]  /*0f10*/  LOP3.LUT R45, R11, 0x78, RZ, 0xfc, !PT ;  /* 0x000000780b2d7812 */ /* 0x000fe200078efcff */
[----:B------:R-:W-:Y:S02]  /*0f20*/  IMAD.MOV R20, RZ, RZ, -R7 ;  /* 0x000000ffff147224 */ /* 0x000fe400078e0a07 */
[C---:B------:R-:W-:Y:S01]  /*0f30*/  IMAD R8, R3.reuse, R18, R9 ;  /* 0x0000001203087224 */ /* 0x040fe200078e0209 */
[----:B------:R-:W-:Y:S01]  /*0f40*/  IABS R76, R45 ;  /* 0x0000002d004c7213 */ /* 0x000fe20000000000 */
[----:B------:R-:W-:Y:S02]  /*0f50*/  @!P3 IMAD.IADD R16, R16, 0x1, -R3 ;  /* 0x000000011010b824 */ /* 0x000fe400078e0a03 */
[C---:B------:R-:W-:Y:S01]  /*0f60*/  IMAD R18, R3.reuse, R20, R13 ;  /* 0x0000001403127224 */ /* 0x040fe200078e020d */
[C---:B------:R-:W-:Y:S01]  /*0f70*/  ISETP.GT.U32.AND P3, PT, R3.reuse, R8, PT ;  /* 0x000000080300720c */ /* 0x040fe20003f64070 */
[----:B------:R-:W-:Y:S01]  /*0f80*/  @!P1 IMAD.MOV R12, RZ, RZ, -R12 ;  /* 0x000000ffff0c9224 */ /* 0x000fe200078e0a0c */
[----:B------:R-:W-:Y:S01]  /*0f90*/  ISETP.GT.U32.AND P1, PT, R3, R16, PT ;  /* 0x000000100300720c */ /* 0x000fe20003f24070 */
[----:B------:R-:W-:Y:S01]  /*0fa0*/  IMAD.MOV.U32 R9, RZ, RZ, R5 ;  /* 0x000000ffff097224 */ /* 0x000fe200078e0005 */
[----:B------:R-:W-:Y:S01]  /*0fb0*/  LOP3.LUT R13, R11, 0x2c, RZ, 0xfc, !PT ;  /* 0x0000002c0b0d7812 */ /* 0x000fe200078efcff */
[----:B------:R-:W-:Y:S01]  /*0fc0*/  @!P6 IMAD.MOV R14, RZ, RZ, -R14 ;  /* 0x000000ffff0ee224 */ /* 0x000fe200078e0a0e */
[----:B------:R-:W-:Y:S01]  /*0fd0*/  ISETP.GT.U32.AND P6, PT, R3, R18, PT ;  /* 0x000000120300720c */ /* 0x000fe20003fc4070 */
[----:B------:R-:W-:Y:S01]  /*0fe0*/  IMAD.HI.U32 R5, R6, R9, RZ ;  /* 0x0000000906057227 */ /* 0x000fe200078e00ff */
[----:B------:R-:W-:-:S03]  /*0ff0*/  IABS R26, R13 ;  /* 0x0000000d001a7213 */ /* 0x000fc60000000000 */
[----:B------:R-:W-:Y:S01]  /*1000*/  IMAD R20, R3, R22, R15 ;  /* 0x0000001603147224 */ /* 0x000fe200078e020f */
[----:B------:R-:W-:Y:S01]  /*1010*/  LOP3.LUT R15, R11, 0x30, RZ, 0xfc, !PT ;  /* 0x000000300b0f7812 */ /* 0x000fe200078efcff */
[----:B------:R-:W-:Y:S02]  /*1020*/  IMAD.MOV R22, RZ, RZ, -R5 ;  /* 0x000000ffff167224 */ /* 0x000fe400078e0a05 */
[----:B------:R-:W-:Y:S01]  /*1030*/  @!P1 IMAD.IADD R16, R16, 0x1, -R3 ;  /* 0x0000000110109824 */ /* 0x000fe200078e0a03 */
[C---:B------:R-:W-:Y:S01]  /*1040*/  ISETP.GT.U32.AND P1, PT, R3.reuse, R20, PT ;  /* 0x000000140300720c */ /* 0x040fe20003f24070 */
[----:B------:R-:W-:Y:S01]  /*1050*/  IMAD R22, R3, R22, R9 ;  /* 0x0000001603167224 */ /* 0x000fe200078e0209 */
[----:B------:R-:W-:Y:S01]  /*1060*/  IABS R9, R15 ;  /* 0x0000000f00097213 */ /* 0x000fe20000000000 */
[--C-:B------:R-:W-:Y:S02]  /*1070*/  @!P3 IMAD.IADD R8, R8, 0x1, -R3.reuse ;  /* 0x000000010808b824 */ /* 0x100fe400078e0a03 */
[----:B------:R-:W-:-:S02]  /*1080*/  @!P6 IMAD.IADD R18, R18, 0x1, -R3 ;  /* 0x000000011212e824 */ /* 0x000fc400078e0a03 */
[----:B------:R-:W-:Y:S01]  /*1090*/  @!P5 IMAD.MOV R16, RZ, RZ, -R16 ;  /* 0x000000ffff10d224 */ /* 0x000fe200078e0a10 */
[C---:B------:R-:W-:Y:S01]  /*10a0*/  ISETP.GT.U32.AND P3, PT, R3.reuse, R8, PT ;  /* 0x000000080300720c */ /* 0x040fe20003f64070 */
[C---:B------:R-:W-:Y:S01]  /*10b0*/  IMAD.HI.U32 R7, R6.reuse, R24, RZ ;  /* 0x0000001806077227 */ /* 0x040fe200078e00ff */
[C---:B------:R-:W-:Y:S02]  /*10c0*/  ISETP.GT.U32.AND P5, PT, R3.reuse, R22, PT ;  /* 0x000000160300720c */ /* 0x040fe40003fa4070 */
[----:B------:R-:W-:Y:S01]  /*10d0*/  ISETP.GT.U32.AND P6, PT, R3, R18, PT ;  /* 0x000000120300720c */ /* 0x000fe20003fc4070 */
[----:B------:R-:W-:Y:S02]  /*10e0*/  IMAD.MOV R7, RZ, RZ, -R7 ;  /* 0x000000ffff077224 */ /* 0x000fe400078e0a07 */
[----:B------:R-:W-:-:S04]  /*10f0*/  IMAD.HI.U32 R5, R6, R26, RZ ;  /* 0x0000001a06057227 */ /* 0x000fc800078e00ff */
[C---:B------:R-:W-:Y:S02]  /*1100*/  IMAD R24, R3.reuse, R7, R24 ;  /* 0x0000000703187224 */ /* 0x040fe400078e0218 */
[----:B------:R-:W-:Y:S02]  /*1110*/  IMAD.MOV R5, RZ, RZ, -R5 ;  /* 0x000000ffff057224 */ /* 0x000fe400078e0a05 */
[--C-:B------:R-:W-:Y:S01]  /*1120*/  @!P3 IMAD.IADD R8, R8, 0x1, -R3.reuse ;  /* 0x000000010808b824 */ /* 0x100fe200078e0a03 */
[C---:B------:R-:W-:Y:S01]  /*1130*/  ISETP.GT.U32.AND P3, PT, R3.reuse, R24, PT ;  /* 0x000000180300720c */ /* 0x040fe20003f64070 */
[----:B------:R-:W-:Y:S02]  /*1140*/  IMAD R26, R3, R5, R26 ;  /* 0x00000005031a7224 */ /* 0x000fe400078e021a */
[--C-:B------:R-:W-:Y:S02]  /*1150*/  @!P5 IMAD.IADD R22, R22, 0x1, -R3.reuse ;  /* 0x000000011616d824 */ /* 0x100fe400078e0a03 */
[----:B------:R-:W-:-:S02]  /*1160*/  @!P1 IMAD.IADD R20, R20, 0x1, -R3 ;  /* 0x0000000114149824 */ /* 0x000fc400078e0a03 */
[----:B------:R-:W-:Y:S01]  /*1170*/  IMAD.MOV.U32 R28, RZ, RZ, R8 ;  /* 0x000000ffff1c7224 */ /* 0x000fe200078e0008 */
[C---:B------:R-:W-:Y:S01]  /*1180*/  ISETP.GT.U32.AND P5, PT, R3.reuse, R22, PT ;  /* 0x000000160300720c */ /* 0x040fe20003fa4070 */
[----:B------:R-:W-:Y:S01]  /*1190*/  @!P6 IMAD.IADD R18, R18, 0x1, -R3 ;  /* 0x000000011212e824 */ /* 0x000fe200078e0a03 */
[C---:B------:R-:W-:Y:S01]  /*11a0*/  ISETP.GT.U32.AND P6, PT, R3.reuse, R26, PT ;  /* 0x0000001a0300720c */ /* 0x040fe20003fc4070 */
[----:B------:R-:W-:Y:S01]  /*11b0*/  IMAD.HI.U32 R5, R6, R9, RZ ;  /* 0x0000000906057227 */ /* 0x000fe200078e00ff */
[----:B------:R-:W-:-:S03]  /*11c0*/  ISETP.GT.U32.AND P1, PT, R3, R20, PT ;  /* 0x000000140300720c */ /* 0x000fc60003f24070 */
[----:B------:R-:W-:Y:S01]  /*11d0*/  @!P4 IMAD.MOV R28, RZ, RZ, -R28 ;  /* 0x000000ffff1cc224 */ /* 0x000fe200078e0a1c */
[----:B------:R-:W-:Y:S01]  /*11e0*/  ISETP.GE.AND P4, PT, R17, RZ, PT ;  /* 0x000000ff1100720c */ /* 0x000fe20003f86270 */
[----:B------:R-:W-:Y:S01]  /*11f0*/  IMAD.HI.U32 R7, R6, R30, RZ ;  /* 0x0000001e06077227 */ /* 0x000fe200078e00ff */
[----:B------:R-:W-:-:S03]  /*1200*/  LOP3.LUT R17, R11, 0x58, RZ, 0xfc, !PT ;  /* 0x000000580b117812 */ /* 0x000fc600078efcff */
[----:B------:R-:W-:Y:S01]  /*1210*/  IMAD.MOV R8, RZ, RZ, -R5 ;  /* 0x000000ffff087224 */ /* 0x000fe200078e0a05 */
[----:B------:R-:W-:Y:S01]  /*1220*/  LOP3.LUT R5, R11, 0x38, RZ, 0xfc, !PT ;  /* 0x000000380b057812 */ /* 0x000fe200078efcff */
[----:B------:R-:W-:Y:S01]  /*1230*/  IMAD.MOV R7, RZ, RZ, -R7 ;  /* 0x000000ffff077224 */ /* 0x000fe200078e0a07 */
[----:B------:R-:W-:Y:S01]  /*1240*/  IABS R60, R17 ;  /* 0x00000011003c7213 */ /* 0x000fe20000000000 */
[----:B------:R-:W-:Y:S01]  /*1250*/  @!P3 IMAD.IADD R24, R24, 0x1, -R3 ;  /* 0x000000011818b824 */ /* 0x000fe200078e0a03 */
[----:B------:R-:W-:Y:S01]  /*1260*/  IABS R32, R5 ;  /* 0x0000000500207213 */ /* 0x000fe20000000000 */
[----:B------:R-:W-:Y:S01]  /*1270*/  IMAD R8, R3, R8, R9 ;  /* 0x0000000803087224 */ /* 0x000fe200078e0209 */
[----:B------:R-:W-:Y:S01]  /*1280*/  LOP3.LUT R9, R11, 0x40, RZ, 0xfc, !PT ;  /* 0x000000400b097812 */ /* 0x000fe200078efcff */
[----:B------:R-:W-:Y:S01]  /*1290*/  IMAD R30, R3, R7, R30 ;  /* 0x00000007031e7224 */ /* 0x000fe200078e021e */
[----:B------:R-:W-:Y:S01]  /*12a0*/  ISETP.GE.AND P3, PT, R13, RZ, PT ;  /* 0x000000ff0d00720c */ /* 0x000fe20003f66270 */
[--C-:B------:R-:W-:Y:S01]  /*12b0*/  @!P6 IMAD.IADD R26, R26, 0x1, -R3.reuse ;  /* 0x000000011a1ae824 */ /* 0x100fe200078e0a03 */
[C---:B------:R-:W-:Y:S01]  /*12c0*/  ISETP.GT.U32.AND P6, PT, R3.reuse, R24, PT ;  /* 0x000000180300720c */ /* 0x040fe20003fc4070 */
[--C-:B------:R-:W-:Y:S01]  /*12d0*/  @!P5 IMAD.IADD R22, R22, 0x1, -R3.reuse ;  /* 0x000000011616d824 */ /* 0x100fe200078e0a03 */
[----:B------:R-:W-:Y:S01]  /*12e0*/  ISETP.GT.U32.AND P5, PT, R3, R8, PT ;  /* 0x000000080300720c */ /* 0x000fe20003fa4070 */
[----:B------:R-:W-:Y:S01]  /*12f0*/  @!P1 IMAD.IADD R20, R20, 0x1, -R3 ;  /* 0x0000000114149824 */ /* 0x000fe200078e0a03 */
[----:B------:R-:W-:Y:S01]  /*1300*/  ISETP.GE.AND P1, PT, R19, RZ, PT ;  /* 0x000000ff1300720c */ /* 0x000fe20003f26270 */
[----:B------:R-:W-:Y:S01]  /*1310*/  @!P0 IMAD.MOV R18, RZ, RZ, -R18 ;  /* 0x000000ffff128224 */ /* 0x000fe200078e0a12 */
[C---:B------:R-:W-:Y:S01]  /*1320*/  ISETP.GT.U32.AND P0, PT, R3.reuse, R26, PT ;  /* 0x0000001a0300720c */ /* 0x040fe20003f04070 */
[----:B------:R-:W-:Y:S01]  /*1330*/  @!P4 IMAD.MOV R22, RZ, RZ, -R22 ;  /* 0x000000ffff16c224 */ /* 0x000fe200078e0a16 */
[----:B------:R-:W-:Y:S01]  /*1340*/  ISETP.GT.U32.AND P4, PT, R3, R30, PT ;  /* 0x0000001e0300720c */ /* 0x000fe20003f84070 */
[----:B------:R-:W-:Y:S01]  /*1350*/  @!P2 IMAD.MOV R20, RZ, RZ, -R20 ;  /* 0x000000ffff14a224 */ /* 0x000fe200078e0a14 */
[----:B------:R-:W-:-:S02]  /*1360*/  IABS R34, R9 ;  /* 0x0000000900227213 */ /* 0x000fc40000000000 */
[----:B------:R-:W-:Y:S01]  /*1370*/  ISETP.GE.AND P2, PT, R15, RZ, PT ;  /* 0x000000ff0f00720c */ /* 0x000fe20003f46270 */
[--C-:B------:R-:W-:Y:S01]  /*1380*/  @!P6 IMAD.IADD R24, R24, 0x1, -R3.reuse ;  /* 0x000000011818e824 */ /* 0x100fe200078e0a03 */
[----:B------:R-:W-:Y:S01]  /*1390*/  ISETP.GE.AND P6, PT, R21, RZ, PT ;  /* 0x000000ff1500720c */ /* 0x000fe20003fc6270 */
[--C-:B------:R-:W-:Y:S01]  /*13a0*/  @!P5 IMAD.IADD R8, R8, 0x1, -R3.reuse ;  /* 0x000000010808d824 */ /* 0x100fe200078e0a03 */
[----:B------:R-:W-:Y:S01]  /*13b0*/  ISETP.GE.AND P5, PT, R9, RZ, PT ;  /* 0x000000ff0900720c */ /* 0x000fe20003fa6270 */
[----:B------:R-:W-:Y:S01]  /*13c0*/  @!P1 IMAD.MOV R24, RZ, RZ, -R24 ;  /* 0x000000ffff189224 */ /* 0x000fe200078e0a18 */
[----:B------:R-:W-:Y:S01]  /*13d0*/  LOP3.LUT R9, R11, 0x4c, RZ, 0xfc, !PT ;  /* 0x0000004c0b097812 */ /* 0x000fe200078efcff */
[--C-:B------:R-:W-:Y:S01]  /*13e0*/  @!P0 IMAD.IADD R26, R26, 0x1, -R3.reuse ;  /* 0x000000011a1a8824 */ /* 0x100fe200078e0a03 */
[----:B------:R-:W-:Y:S01]  /*13f0*/  ISETP.GE.AND P0, PT, R5, RZ, PT ;  /* 0x000000ff0500720c */ /* 0x000fe20003f06270 */
[----:B------:R-:W-:Y:S01]  /*1400*/  @!P4 IMAD.IADD R30, R30, 0x1, -R3 ;  /* 0x000000011e1ec824 */ /* 0x000fe200078e0a03 */
[----:B------:R-:W-:Y:S01]  /*1410*/  ISETP.GT.U32.AND P1, PT, R3, R8, PT ;  /* 0x000000080300720c */ /* 0x000fe20003f24070 */
[----:B------:R-:W-:Y:S01]  /*1420*/  IMAD.HI.U32 R5, R6, R32, RZ ;  /* 0x0000002006057227 */ /* 0x000fe200078e00ff */
[----:B------:R-:W-:-:S02]  /*1430*/  LOP3.LUT R15, R11, 0x54, RZ, 0xfc, !PT ;  /* 0x000000540b0f7812 */ /* 0x000fc400078efcff */
[----:B------:R-:W-:Y:S01]  /*1440*/  ISETP.GT.U32.AND P4, PT, R3, R30, PT ;  /* 0x0000001e0300720c */ /* 0x000fe20003f84070 */
[----:B------:R-:W-:Y:S01]  /*1450*/  IMAD.MOV R5, RZ, RZ, -R5 ;  /* 0x000000ffff057224 */ /* 0x000fe200078e0a05 */
[----:B------:R-:W-:Y:S01]  /*1460*/  IABS R58, R15 ;  /* 0x0000000f003a7213 */ /* 0x000fe20000000000 */
[----:B------:R-:W-:Y:S01]  /*1470*/  IMAD.HI.U32 R7, R6, R34, RZ ;  /* 0x0000002206077227 */ /* 0x000fe200078e00ff */
[----:B------:R-:W-:-:S03]  /*1480*/  LOP3.LUT R13, R11, 0x50, RZ, 0xfc, !PT ;  /* 0x000000500b0d7812 */ /* 0x000fc600078efcff */
[----:B------:R-:W-:Y:S01]  /*1490*/  IMAD R32, R3, R5, R32 ;  /* 0x0000000503207224 */ /* 0x000fe200078e0220 */
[----:B------:R-:W-:Y:S01]  /*14a0*/  LOP3.LUT R5, R11, 0x44, RZ, 0xfc, !PT ;  /* 0x000000440b057812 */ /* 0x000fe200078efcff */
[----:B------:R-:W-:Y:S01]  /*14b0*/  @!P1 IMAD.IADD R8, R8, 0x1, -R3 ;  /* 0x0000000108089824 */ /* 0x000fe200078e0a03 */
[----:B------:R-:W-:Y:S01]  /*14c0*/  IABS R56, R13 ;  /* 0x0000000d00387213 */ /* 0x000fe20000000000 */
[----:B------:R-:W-:Y:S01]  /*14d0*/  IMAD.MOV R7, RZ, RZ, -R7 ;  /* 0x000000ffff077224 */ /* 0x000fe200078e0a07 */
[C---:B------:R-:W-:Y:S01]  /*14e0*/  ISETP.GT.U32.AND P1, PT, R3.reuse, R32, PT ;  /* 0x000000200300720c */ /* 0x040fe20003f24070 */
[----:B------:R-:W-:Y:S01]  /*14f0*/  @!P4 IMAD.IADD R30, R30, 0x1, -R3 ;  /* 0x000000011e1ec824 */ /* 0x000fe200078e0a03 */
[----:B------:R-:W-:Y:S01]  /*1500*/  IABS R40, R5 ;  /* 0x0000000500287213 */ /* 0x000fe20000000000 */
[----:B------:R-:W-:Y:S01]  /*1510*/  IMAD R34, R3, R7, R34 ;  /* 0x0000000703227224 */ /* 0x000fe200078e0222 */
[----:B------:R-:W-:Y:S01]  /*1520*/  LOP3.LUT R7, R11, 0x48, RZ, 0xfc, !PT ;  /* 0x000000480b077812 */ /* 0x000fe200078efcff */
[----:B------:R-:W-:-:S02]  /*1530*/  IMAD.MOV.U32 R38, RZ, RZ, R30 ;  /* 0x000000ffff267224 */ /* 0x000fc400078e001e */
[----:B------:R-:W-:Y:S01]  /*1540*/  @!P3 IMAD.MOV R26, RZ, RZ, -R26 ;  /* 0x000000ffff1ab224 */ /* 0x000fe200078e0a1a */
[----:B------:R-:W-:Y:S01]  /*1550*/  ISETP.GE.AND P3, PT, R5, RZ, PT ;  /* 0x000000ff0500720c */ /* 0x000fe20003f66270 */
[----:B------:R-:W-:Y:S01]  /*1560*/  @!P6 IMAD.MOV R38, RZ, RZ, -R38 ;  /* 0x000000ffff26e224 */ /* 0x000fe200078e0a26 */
[----:B------:R-:W-:Y:S01]  /*1570*/  ISETP.GT.U32.AND P6, PT, R3, R34, PT ;  /* 0x000000220300720c */ /* 0x000fe20003fc4070 */
[----:B------:R-:W-:Y:S01]  /*1580*/  IMAD.HI.U32 R5, R6, R40, RZ ;  /* 0x0000002806057227 */ /* 0x000fe200078e00ff */
[----:B------:R-:W-:Y:S02]  /*1590*/  IABS R46, R7 ;  /* 0x00000007002e7213 */ /* 0x000fe40000000000 */
[----:B------:R-:W-:Y:S01]  /*15a0*/  ISETP.GE.AND P4, PT, R7, RZ, PT ;  /* 0x000000ff0700720c */ /* 0x000fe20003f86270 */
[----:B------:R-:W-:Y:S02]  /*15b0*/  @!P1 IMAD.IADD R32, R32, 0x1, -R3 ;  /* 0x0000000120209824 */ /* 0x000fe400078e0a03 */
[----:B------:R-:W-:Y:S01]  /*15c0*/  IMAD.MOV.U32 R36, RZ, RZ, R8 ;  /* 0x000000ffff247224 */ /* 0x000fe200078e0008 */
[----:B------:R-:W-:Y:S01]  /*15d0*/  IABS R8, R9 ;  /* 0x0000000900087213 */ /* 0x000fe20000000000 */
[----:B------:R-:W-:Y:S01]  /*15e0*/  IMAD.MOV R5, RZ, RZ, -R5 ;  /* 0x000000ffff057224 */ /* 0x000fe200078e0a05 */
[----:B------:R-:W-:Y:S01]  /*15f0*/  ISETP.GT.U32.AND P1, PT, R3, R32, PT ;  /* 0x000000200300720c */ /* 0x000fe20003f24070 */
[----:B------:R-:W-:-:S04]  /*1600*/  IMAD.HI.U32 R7, R6, R46, RZ ;  /* 0x0000002e06077227 */ /* 0x000fc800078e00ff */
[----:B------:R-:W-:Y:S02]  /*1610*/  @!P6 IMAD.IADD R34, R34, 0x1, -R3 ;  /* 0x000000012222e824 */ /* 0x000fe400078e0a03 */
[C---:B------:R-:W-:Y:S02]  /*1620*/  IMAD R40, R3.reuse, R5, R40 ;  /* 0x0000000503287224 */ /* 0x040fe400078e0228 */
[----:B------:R-:W-:Y:S01]  /*1630*/  IMAD.MOV R7, RZ, RZ, -R7 ;  /* 0x000000ffff077224 */ /* 0x000fe200078e0a07 */
[----:B------:R-:W-:Y:S01]  /*1640*/  ISETP.GT.U32.AND P6, PT, R3, R34, PT ;  /* 0x000000220300720c */ /* 0x000fe20003fc4070 */
[----:B------:R-:W-:-:S04]  /*1650*/  IMAD.HI.U32 R5, R6, R8, RZ ;  /* 0x0000000806057227 */ /* 0x000fc800078e00ff */
[----:B------:R-:W-:Y:S01]  /*1660*/  @!P1 IMAD.IADD R32, R32, 0x1, -R3 ;  /* 0x0000000120209824 */ /* 0x000fe200078e0a03 */
[----:B------:R-:W-:Y:S01]  /*1670*/  ISETP.GT.U32.AND P1, PT, R3, R40, PT ;  /* 0x000000280300720c */ /* 0x000fe20003f24070 */
[----:B------:R-:W-:Y:S01]  /*1680*/  @!P2 IMAD.MOV R36, RZ, RZ, -R36 ;  /* 0x000000ffff24a224 */ /* 0x000fe200078e0a24 */
[----:B------:R-:W-:Y:S01]  /*1690*/  ISETP.GE.AND P2, PT, R9, RZ, PT ;  /* 0x000000ff0900720c */ /* 0x000fe20003f46270 */
[C---:B------:R-:W-:Y:S02]  /*16a0*/  IMAD R46, R3.reuse, R7, R46 ;  /* 0x00000007032e7224 */ /* 0x040fe400078e022e */
[----:B------:R-:W-:Y:S02]  /*16b0*/  IMAD.MOV R9, RZ, RZ, -R5 ;  /* 0x000000ffff097224 */ /* 0x000fe400078e0a05 */
[----:B------:R-:W-:Y:S02]  /*16c0*/  IMAD.MOV.U32 R44, RZ, RZ, R32 ;  /* 0x000000ffff2c7224 */ /* 0x000fe400078e0020 */
[C---:B------:R-:W-:Y:S01]  /*16d0*/  IMAD R32, R3.reuse, R9, R8 ;  /* 0x0000000903207224 */ /* 0x040fe200078e0208 */
[----:B------:R-:W-:Y:S01]  /*16e0*/  IABS R9, R11 ;  /* 0x0000000b00097213 */ /* 0x000fe20000000000 */
[----:B------:R-:W-:Y:S01]  /*16f0*/  @!P0 IMAD.MOV R44, RZ, RZ, -R44 ;  /* 0x000000ffff2c8224 */ /* 0x000fe200078e0a2c */
[C---:B------:R-:W-:Y:S01]  /*1700*/  ISETP.GT.U32.AND P0, PT, R3.reuse, R46, PT ;  /* 0x0000002e0300720c */ /* 0x040fe20003f04070 */
[----:B------:R-:W-:Y:S01]  /*1710*/  @!P6 IMAD.IADD R34, R34, 0x1, -R3 ;  /* 0x000000012222e824 */ /* 0x000fe200078e0a03 */
[----:B------:R-:W-:Y:S01]  /*1720*/  ISETP.GT.U32.AND P6, PT, R3, R32, PT ;  /* 0x000000200300720c */ /* 0x000fe20003fc4070 */
[----:B------:R-:W-:-:S04]  /*1730*/  IMAD.HI.U32 R5, R6, R58, RZ ;  /* 0x0000003a06057227 */ /* 0x000fc800078e00ff */
[----:B------:R-:W-:Y:S02]  /*1740*/  IMAD.MOV R5, RZ, RZ, -R5 ;  /* 0x000000ffff057224 */ /* 0x000fe400078e0a05 */
[--C-:B------:R-:W-:Y:S02]  /*1750*/  @!P1 IMAD.IADD R40, R40, 0x1, -R3.reuse ;  /* 0x0000000128289824 */ /* 0x100fe400078e0a03 */
[C---:B------:R-:W-:Y:S02]  /*1760*/  IMAD R58, R3.reuse, R5, R58 ;  /* 0x00000005033a7224 */ /* 0x040fe400078e023a */
[--C-:B------:R-:W-:Y:S01]  /*1770*/  @!P0 IMAD.IADD R46, R46, 0x1, -R3.reuse ;  /* 0x000000012e2e8824 */ /* 0x100fe200078e0a03 */
[C---:B------:R-:W-:Y:S01]  /*1780*/  ISETP.GT.U32.AND P1, PT, R3.reuse, R40, PT ;  /* 0x000000280300720c */ /* 0x040fe20003f24070 */
[----:B------:R-:W-:Y:S02]  /*1790*/  @!P6 IMAD.IADD R32, R32, 0x1, -R3 ;  /* 0x000000012020e824 */ /* 0x000fe400078e0a03 */
[----:B------:R-:W-:Y:S01]  /*17a0*/  IMAD.HI.U32 R5, R6, R60, RZ ;  /* 0x0000003c06057227 */ /* 0x000fe200078e00ff */
[----:B------:R-:W-:-:S02]  /*17b0*/  ISETP.GT.U32.AND P0, PT, R3, R46, PT ;  /* 0x0000002e0300720c */ /* 0x000fc40003f04070 */
[----:B------:R-:W-:Y:S01]  /*17c0*/  ISETP.GT.U32.AND P6, PT, R3, R32, PT ;  /* 0x000000200300720c */ /* 0x000fe20003fc4070 */
[----:B------:R-:W-:Y:S02]  /*17d0*/  IMAD.MOV R5, RZ, RZ, -R5 ;  /* 0x000000ffff057224 */ /* 0x000fe400078e0a05 */
[----:B------:R-:W-:-:S04]  /*17e0*/  IMAD.HI.U32 R7, R6, R56, RZ ;  /* 0x0000003806077227 */ /* 0x000fc800078e00ff */
[C---:B------:R-:W-:Y:S02]  /*17f0*/  IMAD R60, R3.reuse, R5, R60 ;  /* 0x00000005033c7224 */ /* 0x040fe400078e023c */
[----:B------:R-:W-:Y:S02]  /*1800*/  IMAD.MOV R7, RZ, RZ, -R7 ;  /* 0x000000ffff077224 */ /* 0x000fe400078e0a07 */
[--C-:B------:R-:W-:Y:S01]  /*1810*/  @!P0 IMAD.IADD R46, R46, 0x1, -R3.reuse ;  /* 0x000000012e2e8824 */ /* 0x100fe200078e0a03 */
[C---:B------:R-:W-:Y:S01]  /*1820*/  ISETP.GT.U32.AND P0, PT, R3.reuse, R58, PT ;  /* 0x0000003a0300720c */ /* 0x040fe20003f04070 */
[--C-:B------:R-:W-:Y:S01]  /*1830*/  @!P6 IMAD.IADD R32, R32, 0x1, -R3.reuse ;  /* 0x000000012020e824 */ /* 0x100fe200078e0a03 */
[C---:B------:R-:W-:Y:S01]  /*1840*/  ISETP.GT.U32.AND P6, PT, R3.reuse, R60, PT ;  /* 0x0000003c0300720c */ /* 0x040fe20003fc4070 */
[----:B------:R-:W-:Y:S02]  /*1850*/  IMAD R56, R3, R7, R56 ;  /* 0x0000000703387224 */ /* 0x000fe400078e0238 */
[----:B------:R-:W-:-:S02]  /*1860*/  @!P1 IMAD.IADD R40, R40, 0x1, -R3 ;  /* 0x0000000128289824 */ /* 0x000fc400078e0a03 */
[----:B------:R-:W-:Y:S01]  /*1870*/  IMAD.HI.U32 R7, R6, R66, RZ ;  /* 0x0000004206077227 */ /* 0x000fe200078e00ff */
[----:B------:R-:W-:-:S03]  /*1880*/  ISETP.GT.U32.AND P1, PT, R3, R56, PT ;  /* 0x000000380300720c */ /* 0x000fc60003f24070 */
[----:B------:R-:W-:Y:S02]  /*1890*/  IMAD.MOV R7, RZ, RZ, -R7 ;  /* 0x000000ffff077224 */ /* 0x000fe400078e0a07 */
[--C-:B------:R-:W-:Y:S02]  /*18a0*/  @!P0 IMAD.IADD R58, R58, 0x1, -R3.reuse ;  /* 0x000000013a3a8824 */ /* 0x100fe400078e0a03 */
[--C-:B------:R-:W-:Y:S02]  /*18b0*/  @!P6 IMAD.IADD R60, R60, 0x1, -R3.reuse ;  /* 0x000000013c3ce824 */ /* 0x100fe400078e0a03 */
[C---:B------:R-:W-:Y:S01]  /*18c0*/  IMAD R66, R3.reuse, R7, R66 ;  /* 0x0000000703427224 */ /* 0x040fe200078e0242 */
[----:B------:R-:W-:Y:S01]  /*18d0*/  ISETP.GT.U32.AND P6, PT, R3, R58, PT ;  /* 0x0000003a0300720c */ /* 0x000fe20003fc4070 */
[----:B------:R-:W-:Y:S02]  /*18e0*/  IMAD.MOV.U32 R48, RZ, RZ, R34 ;  /* 0x000000ffff307224 */ /* 0x000fe400078e0022 */
[----:B------:R-:W-:Y:S01]  /*18f0*/  @!P1 IMAD.IADD R56, R56, 0x1, -R3 ;  /* 0x0000000138389824 */ /* 0x000fe200078e0a03 */
[----:B------:R-:W-:Y:S01]  /*1900*/  ISETP.GE.AND P1, PT, R13, RZ, PT ;  /* 0x000000ff0d00720c */ /* 0x000fe20003f26270 */
[----:B------:R-:W-:-:S03]  /*1910*/  IMAD.HI.U32 R7, R6, R70, RZ ;  /* 0x0000004606077227 */ /* 0x000fc600078e00ff */
[C---:B------:R-:W-:Y:S01]  /*1920*/  ISETP.GT.U32.AND P0, PT, R3.reuse, R56, PT ;  /* 0x000000380300720c */ /* 0x040fe20003f04070 */
[----:B------:R-:W-:Y:S01]  /*1930*/  @!P5 IMAD.MOV R48, RZ, RZ, -R48 ;  /* 0x000000ffff30d224 */ /* 0x000fe200078e0a30 */
[C---:B------:R-:W-:Y:S01]  /*1940*/  ISETP.GT.U32.AND P5, PT, R3.reuse, R60, PT ;  /* 0x0000003c0300720c */ /* 0x040fe20003fa4070 */
[----:B------:R-:W-:Y:S02]  /*1950*/  IMAD.MOV R13, RZ, RZ, -R7 ;  /* 0x000000ffff0d7224 */ /* 0x000fe400078e0a07 */
[----:B------:R-:W-:Y:S01]  /*1960*/  @!P6 IMAD.IADD R58, R58, 0x1, -R3 ;  /* 0x000000013a3ae824 */ /* 0x000fe200078e0a03 */
[----:B------:R-:W-:Y:S01]  /*1970*/  ISETP.GT.U32.AND P6, PT, R3, R66, PT ;  /* 0x000000420300720c */ /* 0x000fe20003fc4070 */
[----:B------:R-:W-:-:S04]  /*1980*/  IMAD.HI.U32 R5, R6, R62, RZ ;  /* 0x0000003e06057227 */ /* 0x000fc800078e00ff */
[----:B------:R-:W-:-:S04]  /*1990*/  IMAD.HI.U32 R8, R6, R68, RZ ;  /* 0x0000004406087227 */ /* 0x000fc800078e00ff */
[C---:B------:R-:W-:Y:S02]  /*19a0*/  IMAD R70, R3.reuse, R13, R70 ;  /* 0x0000000d03467224 */ /* 0x040fe400078e0246 */
[----:B------:R-:W-:Y:S02]  /*19b0*/  IMAD.MOV R5, RZ, RZ, -R5 ;  /* 0x000000ffff057224 */ /* 0x000fe400078e0a05 */
[----:B------:R-:W-:Y:S02]  /*19c0*/  IMAD.MOV R8, RZ, RZ, -R8 ;  /* 0x000000ffff087224 */ /* 0x000fe400078e0a08 */
[----:B------:R-:W-:Y:S01]  /*19d0*/  @!P6 IMAD.IADD R66, R66, 0x1, -R3 ;  /* 0x000000014242e824 */ /* 0x000fe200078e0a03 */
[C---:B------:R-:W-:Y:S01]  /*19e0*/  ISETP.GT.U32.AND P6, PT, R3.reuse, R70, PT ;  /* 0x000000460300720c */ /* 0x040fe20003fc4070 */
[C---:B------:R-:W-:Y:S02]  /*19f0*/  IMAD R62, R3.reuse, R5, R62 ;  /* 0x00000005033e7224 */ /* 0x040fe400078e023e */
[----:B------:R-:W-:-:S02]  /*1a00*/  IMAD R68, R3, R8, R68 ;  /* 0x0000000803447224 */ /* 0x000fc400078e0244 */
[----:B------:R-:W-:-:S04]  /*1a10*/  IMAD.HI.U32 R7, R6, R72, RZ ;  /* 0x0000004806077227 */ /* 0x000fc800078e00ff */
[--C-:B------:R-:W-:Y:S01]  /*1a20*/  @!P0 IMAD.IADD R56, R56, 0x1, -R3.reuse ;  /* 0x0000000138388824 */ /* 0x100fe200078e0a03 */
[C---:B------:R-:W-:Y:S01]  /*1a30*/  ISETP.GT.U32.AND P0, PT, R3.reuse, R62, PT ;  /* 0x0000003e0300720c */ /* 0x040fe20003f04070 */
[----:B------:R-:W-:Y:S01]  /*1a40*/  @!P5 IMAD.IADD R60, R60, 0x1, -R3 ;  /* 0x000000013c3cd824 */ /* 0x000fe200078e0a03 */
[----:B------:R-:W-:Y:S01]  /*1a50*/  ISETP.GT.U32.AND P5, PT, R3, R68, PT ;  /* 0x000000440300720c */ /* 0x000fe20003fa4070 */
[----:B------:R-:W-:Y:S02]  /*1a60*/  IMAD.MOV R7, RZ, RZ, -R7 ;  /* 0x000000ffff077224 */ /* 0x000fe400078e0a07 */
[----:B------:R-:W-:-:S04]  /*1a70*/  IMAD.HI.U32 R5, R6, R9, RZ ;  /* 0x0000000906057227 */ /* 0x000fc800078e00ff */
[C---:B------:R-:W-:Y:S02]  /*1a80*/  IMAD R72, R3.reuse, R7, R72 ;  /* 0x0000000703487224 */ /* 0x040fe400078e0248 */
[----:B------:R-:W-:Y:S02]  /*1a90*/  IMAD.MOV R30, RZ, RZ, -R5 ;  /* 0x000000ffff1e7224 */ /* 0x000fe400078e0a05 */
[----:B------:R-:W-:Y:S02]  /*1aa0*/  VIADD R5, R0, UR8 ;  /* 0x0000000800057c36 */ /* 0x000fe40008000000 */
[----:B------:R-:W-:Y:S01]  /*1ab0*/  @!P6 IMAD.IADD R70, R70, 0x1, -R3 ;  /* 0x000000014646e824 */ /* 0x000fe200078e0a03 */
[----:B------:R-:W-:Y:S01]  /*1ac0*/  ISETP.GT.U32.AND P6, PT, R3, R72, PT ;  /* 0x000000480300720c */ /* 0x000fe20003fc4070 */
[C---:B------:R-:W-:Y:S02]  /*1ad0*/  VIADD R25, R5.reuse, 0x1c ;  /* 0x0000001c05197836 */ /* 0x040fe40000000000 */
[----:B------:R-:W-:-:S02]  /*1ae0*/  VIADD R27, R5, 0x3c ;  /* 0x0000003c051b7836 */ /* 0x000fc40000000000 */
[----:B------:R-:W-:Y:S02]  /*1af0*/  VIADD R29, R5, 0x5c ;  /* 0x0000005c051d7836 */ /* 0x000fe40000000000 */
[----:B------:R-:W-:-:S03]  /*1b00*/  IMAD.HI.U32 R8, R6, R74, RZ ;  /* 0x0000004a06087227 */ /* 0x000fc600078e00ff */
[----:B------:R-:W-:Y:S01]  /*1b10*/  IABS R19, R29 ;  /* 0x0000001d00137213 */ /* 0x000fe20000000000 */
[--C-:B------:R-:W-:Y:S01]  /*1b20*/  @!P0 IMAD.IADD R62, R62, 0x1, -R3.reuse ;  /* 0x000000013e3e8824 */ /* 0x100fe200078e0a03 */
[----:B------:R-:W-:Y:S01]  /*1b30*/  ISETP.GE.AND P0, PT, R15, RZ, PT ;  /* 0x000000ff0f00720c */ /* 0x000fe20003f06270 */
[----:B------:R-:W-:Y:S01]  /*1b40*/  @!P5 IMAD.IADD R68, R68, 0x1, -R3 ;  /* 0x000000014444d824 */ /* 0x000fe200078e0a03 */
[----:B------:R-:W-:Y:S01]  /*1b50*/  ISETP.GE.AND P5, PT, R17, RZ, PT ;  /* 0x000000ff1100720c */ /* 0x000fe20003fa6270 */
[----:B------:R-:W-:Y:S01]  /*1b60*/  IMAD.MOV R13, RZ, RZ, -R8 ;  /* 0x000000ffff0d7224 */ /* 0x000fe200078e0a08 */
[----:B------:R-:W-:Y:S01]  /*1b70*/  IABS R15, R25 ;  /* 0x00000019000f7213 */ /* 0x000fe20000000000 */
[----:B------:R-:W-:Y:S01]  /*1b80*/  VIADD R23, R5, 0x7c ;  /* 0x0000007c05177836 */ /* 0x000fe20000000000 */
[----:B------:R-:W-:Y:S01]  /*1b90*/  IABS R17, R27 ;  /* 0x0000001b00117213 */ /* 0x000fe20000000000 */
[----:B------:R-:W-:Y:S02]  /*1ba0*/  IMAD R8, R3, R30, R9 ;  /* 0x0000001e03087224 */ /* 0x000fe400078e0209 */
[----:B------:R-:W-:Y:S01]  /*1bb0*/  IMAD.HI.U32 R5, R6, R15, RZ ;  /* 0x0000000f06057227 */ /* 0x000fe200078e00ff */
[----:B------:R-:W-:-:S03]  /*1bc0*/  IABS R21, R23 ;  /* 0x0000001700157213 */ /* 0x000fc60000000000 */
[----:B------:R-:W-:-:S04]  /*1bd0*/  IMAD.HI.U32 R7, R6, R17, RZ ;  /* 0x0000001106077227 */ /* 0x000fc800078e00ff */
[----:B------:R-:W-:-:S04]  /*1be0*/  IMAD.HI.U32 R9, R6, R19, RZ ;  /* 0x0000001306097227 */ /* 0x000fc800078e00ff */
[----:B------:R-:W-:Y:S01]  /*1bf0*/  @!P6 IMAD.IADD R72, R72, 0x1, -R3 ;  /* 0x000000014848e824 */ /* 0x000fe200078e0a03 */
[C---:B------:R-:W-:Y:S01]  /*1c00*/  ISETP.GT.U32.AND P6, PT, R3.reuse, R8, PT ;  /* 0x000000080300720c */ /* 0x040fe20003fc4070 */
[----:B------:R-:W-:Y:S02]  /*1c10*/  IMAD.MOV.U32 R54, RZ, RZ, R32 ;  /* 0x000000ffff367224 */ /* 0x000fe400078e0020 */
[----:B------:R-:W-:Y:S02]  /*1c20*/  IMAD.MOV R30, RZ, RZ, -R5 ;  /* 0x000000ffff1e7224 */ /* 0x000fe400078e0a05 */
[----:B------:R-:W-:Y:S02]  /*1c30*/  IMAD.MOV R34, RZ, RZ, -R7 ;  /* 0x000000ffff227224 */ /* 0x000fe400078e0a07 */
[----:B------:R-:W-:Y:S02]  /*1c40*/  IMAD R74, R3, R13, R74 ;  /* 0x0000000d034a7224 */ /* 0x000fe400078e024a */
[----:B------:R-:W-:-:S02]  /*1c50*/  IMAD.MOV R50, RZ, RZ, -R9 ;  /* 0x000000ffff327224 */ /* 0x000fc400078e0a09 */
[----:B------:R-:W-:-:S04]  /*1c60*/  IMAD.HI.U32 R13, R6, R76, RZ ;  /* 0x0000004c060d7227 */ /* 0x000fc800078e00ff */
[----:B------:R-:W-:-:S04]  /*1c70*/  IMAD.HI.U32 R5, R6, R21, RZ ;  /* 0x0000001506057227 */ /* 0x000fc800078e00ff */
[----:B------:R-:W-:Y:S01]  /*1c80*/  @!P2 IMAD.MOV R54, RZ, RZ, -R54 ;  /* 0x000000ffff36a224 */ /* 0x000fe200078e0a36 */
[C---:B------:R-:W-:Y:S01]  /*1c90*/  ISETP.GT.U32.AND P2, PT, R3.reuse, R68, PT ;  /* 0x000000440300720c */ /* 0x040fe20003f44070 */
[C---:B------:R-:W-:Y:S02]  /*1ca0*/  IMAD R6, R3.reuse, R30, R15 ;  /* 0x0000001e03067224 */ /* 0x040fe400078e020f */
[C---:B------:R-:W-:Y:S02]  /*1cb0*/  IMAD R30, R3.reuse, R34, R17 ;  /* 0x00000022031e7224 */ /* 0x040fe400078e0211 */
[----:B------:R-:W-:Y:S02]  /*1cc0*/  IMAD.MOV.U32 R52, RZ, RZ, R46 ;  /* 0x000000ffff347224 */ /* 0x000fe400078e002e */
[----:B------:R-:W-:Y:S02]  /*1cd0*/  IMAD R34, R3, R50, R19 ;  /* 0x0000003203227224 */ /* 0x000fe400078e0213 */
[----:B------:R-:W-:-:S02]  /*1ce0*/  IMAD.MOV.U32 R50, RZ, RZ, R40 ;  /* 0x000000ffff327224 */ /* 0x000fc400078e0028 */
[----:B------:R-:W-:Y:S01]  /*1cf0*/  @!P4 IMAD.MOV R52, RZ, RZ, -R52 ;  /* 0x000000ffff34c224 */ /* 0x000fe200078e0a34 */
[C---:B------:R-:W-:Y:S01]  /*1d00*/  ISETP.GT.U32.AND P4, PT, R3.reuse, R66, PT ;  /* 0x000000420300720c */ /* 0x040fe20003f84070 */
[----:B------:R-:W-:Y:S01]  /*1d10*/  @!P3 IMAD.MOV R50, RZ, RZ, -R50 ;  /* 0x000000ffff32b224 */ /* 0x000fe200078e0a32 */
[C---:B------:R-:W-:Y:S01]  /*1d20*/  ISETP.GT.U32.AND P3, PT, R3.reuse, R62, PT ;  /* 0x0000003e0300720c */ /* 0x040fe20003f64070 */
[----:B------:R-:W-:Y:S02]  /*1d30*/  @!P6 IMAD.IADD R8, R8, 0x1, -R3 ;  /* 0x000000010808e824 */ /* 0x000fe400078e0a03 */
[----:B------:R-:W-:Y:S02]  /*1d40*/  IMAD.MOV R13, RZ, RZ, -R13 ;  /* 0x000000ffff0d7224 */ /* 0x000fe400078e0a0d */
[--C-:B------:R-:W-:Y:S01]  /*1d50*/  @!P2 IMAD.IADD R68, R68, 0x1, -R3.reuse ;  /* 0x000000014444a824 */ /* 0x100fe200078e0a03 */
[C---:B------:R-:W-:Y:S01]  /*1d60*/  ISETP.GT.U32.AND P6, PT, R3.reuse, R8, PT ;  /* 0x000000080300720c */ /* 0x040fe20003fc4070 */
[----:B------:R-:W-:Y:S01]  /*1d70*/  @!P1 IMAD.MOV R56, RZ, RZ, -R56 ;  /* 0x000000ffff389224 */ /* 0x000fe200078e0a38 */
[C---:B------:R-:W-:Y:S01]  /*1d80*/  ISETP.GT.U32.AND P2, PT, R3.reuse, R30, PT ;  /* 0x0000001e0300720c */ /* 0x040fe20003f44070 */
[C---:B------:R-:W-:Y:S01]  /*1d90*/  IMAD R76, R3.reuse, R13, R76 ;  /* 0x0000000d034c7224 */ /* 0x040fe200078e024c */
[C---:B------:R-:W-:Y:S01]  /*1da0*/  ISETP.GT.U32.AND P1, PT, R3.reuse, R70, PT ;  /* 0x000000460300720c */ /* 0x040fe20003f24070 */
[----:B------:R-:W-:Y:S01]  /*1db0*/  @!P5 IMAD.MOV R60, RZ, RZ, -R60 ;  /* 0x000000ffff3cd224 */ /* 0x000fe200078e0a3c */
[C---:B------:R-:W-:Y:S01]  /*1dc0*/  ISETP.GT.U32.AND P5, PT, R3.reuse, R74, PT ;  /* 0x0000004a0300720c */ /* 0x040fe20003fa4070 */
[--C-:B------:R-:W-:Y:S01]  /*1dd0*/  @!P4 IMAD.IADD R66, R66, 0x1, -R3.reuse ;  /* 0x000000014242c824 */ /* 0x100fe200078e0a03 */
[C---:B------:R-:W-:Y:S01]  /*1de0*/  ISETP.GT.U32.AND P4, PT, R3.reuse, R6, PT ;  /* 0x000000060300720c */ /* 0x040fe20003f84070 */
[----:B------:R-:W-:Y:S01]  /*1df0*/  @!P3 IMAD.IADD R62, R62, 0x1, -R3 ;  /* 0x000000013e3eb824 */ /* 0x000fe200078e0a03 */
[----:B------:R-:W-:Y:S01]  /*1e00*/  ISETP.GT.U32.AND P3, PT, R3, R76, PT ;  /* 0x0000004c0300720c */ /* 0x000fe20003f64070 */
[----:B------:R-:W-:-:S02]  /*1e10*/  IMAD.MOV R40, RZ, RZ, -R5 ;  /* 0x000000ffff287224 */ /* 0x000fc400078e0a05 */
[--C-:B------:R-:W-:Y:S01]  /*1e20*/  @!P6 IMAD.IADD R8, R8, 0x1, -R3.reuse ;  /* 0x000000010808e824 */ /* 0x100fe200078e0a03 */
[----:B------:R-:W-:Y:S01]  /*1e30*/  ISETP.GE.AND P6, PT, R31, RZ, PT ;  /* 0x000000ff1f00720c */ /* 0x000fe20003fc6270 */
[--C-:B------:R-:W-:Y:S01]  /*1e40*/  @!P2 IMAD.IADD R30, R30, 0x1, -R3.reuse ;  /* 0x000000011e1ea824 */ /* 0x100fe200078e0a03 */
[----:B------:R-:W-:Y:S01]  /*1e50*/  ISETP.GE.AND P2, PT, R37, RZ, PT ;  /* 0x000000ff2500720c */ /* 0x000fe20003f46270 */
[----:B------:R-:W-:Y:S01]  /*1e60*/  @!P1 IMAD.IADD R70, R70, 0x1, -R3 ;  /* 0x0000000146469824 */ /* 0x000fe200078e0a03 */
[C---:B------:R-:W-:Y:S01]  /*1e70*/  ISETP.GT.U32.AND P1, PT, R3.reuse, R34, PT ;  /* 0x000000220300720c */ /* 0x040fe20003f24070 */
[C---:B------:R-:W-:Y:S01]  /*1e80*/  IMAD R32, R3.reuse, R40, R21 ;  /* 0x0000002803207224 */ /* 0x040fe200078e0215 */
[----:B------:R-:W0:Y:S01]  /*1e90*/  LDC R5, c[0x0][0x3a0] ;  /* 0x0000e800ff057b82 */ /* 0x000e220000000800 */
[----:B------:R-:W-:Y:S01]  /*1ea0*/  @!P0 IMAD.MOV R58, RZ, RZ, -R58 ;  /* 0x000000ffff3a8224 */ /* 0x000fe200078e0a3a */
[C---:B------:R-:W-:Y:S01]  /*1eb0*/  ISETP.GT.U32.AND P0, PT, R3.reuse, R72, PT ;  /* 0x000000480300720c */ /* 0x040fe20003f04070 */
[--C-:B------:R-:W-:Y:S01]  /*1ec0*/  @!P5 IMAD.IADD R74, R74, 0x1, -R3.reuse ;  /* 0x000000014a4ad824 */ /* 0x100fe200078e0a03 */
[----:B------:R-:W-:Y:S01]  /*1ed0*/  ISETP.GT.U32.AND P5, PT, R3, R32, PT ;  /* 0x000000200300720c */ /* 0x000fe20003fa4070 */
[--C-:B------:R-:W-:Y:S01]  /*1ee0*/  @!P4 IMAD.IADD R6, R6, 0x1, -R3.reuse ;  /* 0x000000010606c824 */ /* 0x100fe200078e0a03 */
[----:B------:R-:W-:Y:S01]  /*1ef0*/  ISETP.GE.AND P4, PT, R35, RZ, PT ;  /* 0x000000ff2300720c */ /* 0x000fe20003f86270 */
[----:B------:R-:W-:Y:S01]  /*1f00*/  @!P3 IMAD.IADD R76, R76, 0x1, -R3 ;  /* 0x000000014c4cb824 */ /* 0x000fe200078e0a03 */
[----:B------:R-:W-:Y:S01]  /*1f10*/  ISETP.GE.AND P3, PT, R33, RZ, PT ;  /* 0x000000ff2100720c */ /* 0x000fe20003f66270 */
[----:B------:R-:W-:-:S02]  /*1f20*/  IMAD.MOV.U32 R64, RZ, RZ, R62 ;  /* 0x000000ffff407224 */ /* 0x000fc400078e003e */
[----:B------:R-:W-:Y:S01]  /*1f30*/  @!P2 IMAD.MOV R70, RZ, RZ, -R70 ;  /* 0x000000ffff46a224 */ /* 0x000fe200078e0a46 */
[C---:B------:R-:W-:Y:S01]  /*1f40*/  ISETP.GT.U32.AND P2, PT, R3.reuse, R30, PT ;  /* 0x0000001e0300720c */ /* 0x040fe20003f44070 */
[----:B------:R-:W-:Y:S01]  /*1f50*/  @!P6 IMAD.MOV R64, RZ, RZ, -R64 ;  /* 0x000000ffff40e224 */ /* 0x000fe200078e0a40 */
[----:B------:R-:W-:Y:S01]  /*1f60*/  ISETP.GT.U32.AND P6, PT, R3, R74, PT ;  /* 0x0000004a0300720c */ /* 0x000fe20003fc4070 */
[--C-:B------:R-:W-:Y:S01]  /*1f70*/  @!P1 IMAD.IADD R34, R34, 0x1, -R3.reuse ;  /* 0x0000000122229824 */ /* 0x100fe200078e0a03 */
[----:B------:R-:W-:Y:S01]  /*1f80*/  ISETP.GE.AND P1, PT, R39, RZ, PT ;  /* 0x000000ff2700720c */ /* 0x000fe20003f26270 */
[--C-:B------:R-:W-:Y:S01]  /*1f90*/  @!P0 IMAD.IADD R72, R72, 0x1, -R3.reuse ;  /* 0x0000000148488824 */ /* 0x100fe200078e0a03 */
[----:B------:R-:W-:Y:S01]  /*1fa0*/  ISETP.GE.AND P0, PT, R11, RZ, PT ;  /* 0x000000ff0b00720c */ /* 0x000fe20003f06270 */
[--C-:B------:R-:W-:Y:S01]  /*1fb0*/  @!P5 IMAD.IADD R32, R32, 0x1, -R3.reuse ;  /* 0x000000012020d824 */ /* 0x100fe200078e0a03 */
[C---:B------:R-:W-:Y:S01]  /*1fc0*/  ISETP.GT.U32.AND P5, PT, R3.reuse, R6, PT ;  /* 0x000000060300720c */ /* 0x040fe20003fa4070 */
        /* <DEDUP_REMOVED lines=8> */
[----:B------:R-:W-:Y:S01]  /*2050*/  @!P1 IMAD.MOV R72, RZ, RZ, -R72 ;  /* 0x000000ffff489224 */ /* 0x000fe200078e0a48 */
[----:B------:R-:W-:Y:S01]  /*2060*/  ISETP.GT.U32.AND P1, PT, R3, R32, PT ;  /* 0x000000200300720c */ /* 0x000fe20003f24070 */
[----:B------:R-:W-:Y:S01]  /*2070*/  @!P0 IMAD.MOV R8, RZ, RZ, -R8 ;  /* 0x000000ffff088224 */ /* 0x000fe200078e0a08 */
[----:B------:R-:W-:Y:S01]  /*2080*/  ISETP.GE.AND P0, PT, R45, RZ, PT ;  /* 0x000000ff2d00720c */ /* 0x000fe20003f06270 */
[--C-:B------:R-:W-:Y:S01]  /*2090*/  @!P5 IMAD.IADD R6, R6, 0x1, -R3.reuse ;  /* 0x000000010606d824 */ /* 0x100fe200078e0a03 */
[----:B------:R-:W-:Y:S01]  /*20a0*/  ISETP.GE.AND P5, PT, R27, RZ, PT ;  /* 0x000000ff1b00720c */ /* 0x000fe20003fa6270 */
[--C-:B------:R-:W-:Y:S01]  /*20b0*/  @!P4 IMAD.IADD R34, R34, 0x1, -R3.reuse ;  /* 0x000000012222c824 */ /* 0x100fe200078e0a03 */
[----:B------:R-:W-:Y:S01]  /*20c0*/  ISETP.GE.AND P4, PT, R23, RZ, PT ;  /* 0x000000ff1700720c */ /* 0x000fe20003f86270 */
[----:B------:R-:W-:Y:S01]  /*20d0*/  @!P3 IMAD.IADD R76, R76, 0x1, -R3 ;  /* 0x000000014c4cb824 */ /* 0x000fe200078e0a03 */
[----:B------:R-:W-:Y:S01]  /*20e0*/  ISETP.GE.AND P3, PT, R25, RZ, PT ;  /* 0x000000ff1900720c */ /* 0x000fe20003f66270 */
[----:B------:R-:W-:-:S02]  /*20f0*/  IMAD.MOV.U32 R62, RZ, RZ, R34 ;  /* 0x000000ffff3e7224 */ /* 0x000fc400078e0022 */
[----:B------:R-:W-:Y:S01]  /*2100*/  @!P6 IMAD.MOV R74, RZ, RZ, -R74 ;  /* 0x000000ffff4ae224 */ /* 0x000fe200078e0a4a */
[----:B------:R-:W-:Y:S01]  /*2110*/  ISETP.GE.AND P6, PT, R2, RZ, PT ;  /* 0x000000ff0200720c */ /* 0x000fe20003fc6270 */
[----:B------:R-:W-:Y:S01]  /*2120*/  @!P2 IMAD.MOV R62, RZ, RZ, -R62 ;  /* 0x000000ffff3ea224 */ /* 0x000fe200078e0a3e */
[----:B------:R-:W-:Y:S01]  /*2130*/  ISETP.NE.AND P2, PT, R42, RZ, PT ;  /* 0x000000ff2a00720c */ /* 0x000fe20003f45270 */
[----:B------:R-:W-:Y:S02]  /*2140*/  @!P1 IMAD.IADD R32, R32, 0x1, -R3 ;  /* 0x0000000120209824 */ /* 0x000fe400078e0a03 */
[----:B0-----:R-:W-:Y:S02]  /*2150*/  VIADD R7, R5, 0xfffffffe ;  /* 0xfffffffe05077836 */ /* 0x001fe40000000000 */
[----:B------:R-:W-:Y:S02]  /*2160*/  IMAD.MOV.U32 R46, RZ, RZ, R30 ;  /* 0x000000ffff2e7224 */ /* 0x000fe400078e001e */
[----:B------:R-:W-:-:S02]  /*2170*/  IMAD.MOV.U32 R40, RZ, RZ, R6 ;  /* 0x000000ffff287224 */ /* 0x000fc400078e0006 */
[----:B------:R-:W-:Y:S01]  /*2180*/  @!P0 IMAD.MOV R76, RZ, RZ, -R76 ;  /* 0x000000ffff4c8224 */ /* 0x000fe200078e0a4c */
[----:B------:R-:W-:Y:S01]  /*2190*/  ISETP.GE.U32.AND P0, PT, R7, 0x7fffffdf, PT ;  /* 0x7fffffdf0700780c */ /* 0x000fe20003f06070 */
[----:B------:R-:W-:Y:S01]  /*21a0*/  IMAD.MOV.U32 R78, RZ, RZ, R32 ;  /* 0x000000ffff4e7224 */ /* 0x000fe200078e0020 */
[----:B------:R-:W-:Y:S01]  /*21b0*/  LOP3.LUT R7, RZ, R43, RZ, 0x33, !PT ;  /* 0x0000002bff077212 */ /* 0x000fe200078e33ff */
[----:B------:R-:W-:Y:S01]  /*21c0*/  @!P5 IMAD.MOV R46, RZ, RZ, -R46 ;  /* 0x000000ffff2ed224 */ /* 0x000fe200078e0a2e */
[----:B------:R-:W-:Y:S01]  /*21d0*/  ISETP.NE.AND P5, PT, R43, RZ, PT ;  /* 0x000000ff2b00720c */ /* 0x000fe20003fa5270 */
[----:B------:R-:W-:Y:S01]  /*21e0*/  @!P3 IMAD.MOV R40, RZ, RZ, -R40 ;  /* 0x000000ffff28b224 */ /* 0x000fe200078e0a28 */
[----:B------:R-:W-:Y:S01]  /*21f0*/  ISETP.NE.U32.AND P3, PT, R146, RZ, PT ;  /* 0x000000ff9200720c */ /* 0x000fe20003f65070 */
[----:B------:R-:W-:Y:S01]  /*2200*/  VIADD R3, R5, 0xffffffff ;  /* 0xffffffff05037836 */ /* 0x000fe20000000000 */
[C---:B------:R-:W-:Y:S01]  /*2210*/  SEL R27, R7.reuse, R26, !P5 ;  /* 0x0000001a071b7207 */ /* 0x040fe20006800000 */
[----:B------:R-:W-:Y:S01]  /*2220*/  @!P4 IMAD.MOV R78, RZ, RZ, -R78 ;  /* 0x000000ffff4ec224 */ /* 0x000fe200078e0a4e */
[C---:B------:R-:W-:Y:S01]  /*2230*/  SEL R37, R7.reuse, R10, !P5 ;  /* 0x0000000a07257207 */ /* 0x040fe20006800000 */
[----:B------:R-:W-:Y:S01]  /*2240*/  @!P6 IMAD.MOV R4, RZ, RZ, -R4 ;  /* 0x000000ffff04e224 */ /* 0x000fe200078e0a04 */
[----:B------:R-:W-:-:S02]  /*2250*/  SEL R34, R7, R14, !P5 ;  /* 0x0000000e07227207 */ /* 0x000fc40006800000 */
[C---:B------:R-:W-:Y:S02]  /*2260*/  SEL R31, R7.reuse, R16, !P5 ;  /* 0x00000010071f7207 */ /* 0x040fe40006800000 */
[C---:B------:R-:W-:Y:S02]  /*2270*/  SEL R32, R7.reuse, R18, !P5 ;  /* 0x0000001207207207 */ /* 0x040fe40006800000 */
[C---:B------:R-:W-:Y:S02]  /*2280*/  SEL R29, R7.reuse, R20, !P5 ;  /* 0x00000014071d7207 */ /* 0x040fe40006800000 */
[C---:B------:R-:W-:Y:S02]  /*2290*/  SEL R39, R7.reuse, R22, !P5 ;  /* 0x0000001607277207 */ /* 0x040fe40006800000 */
[C---:B------:R-:W-:Y:S02]  /*22a0*/  SEL R35, R7.reuse, R24, !P5 ;  /* 0x0000001807237207 */ /* 0x040fe40006800000 */
        /* <DEDUP_REMOVED lines=22> */
[----:B------:R-:W-:Y:S02]  /*2410*/  SEL R14, R7, R62, !P5 ;  /* 0x0000003e070e7207 */ /* 0x000fe40006800000 */
[----:B------:R-:W-:Y:S02]  /*2420*/  ISETP.GE.U32.AND P1, PT, R3, 0x7fffffe0, PT ;  /* 0x7fffffe00300780c */ /* 0x000fe40003f26070 */
[----:B------:R-:W-:-:S02]  /*2430*/  SEL R7, R7, R78, !P5 ;  /* 0x0000004e07077207 */ /* 0x000fc40006800000 */
[----:B------:R-:W-:Y:S01]  /*2440*/  @!P2 LOP3.LUT R4, RZ, R42, RZ, 0x33, !PT ;  /* 0x0000002aff04a212 */ /* 0x000fe200078e33ff */
[----:B---3--:R-:W-:Y:S08]  /*2450*/  BRA.U UP0, `(.L_x_5) ;  /* 0x0000000100187547 */ /* 0x008ff0000b800000 */
[----:B------:R-:W-:Y:S01]  /*2460*/  ELECT P2, URZ, PT ;  /* 0x0000000000ff782f */ /* 0x000fe20003840000 */
[----:B------:R-:W-:Y:S01]  /*2470*/  IMAD.MOV.U32 R3, RZ, RZ, 0x1 ;  /* 0x00000001ff037424 */ /* 0x000fe200078e00ff */
[----:B------:R-:W-:Y:S01]  /*2480*/  UMOV UR6, 0x40 ;  /* 0x0000004000067882 */ /* 0x000fe20000000000 */
[----:B------:R-:W-:Y:S01]  /*2490*/  UVIRTCOUNT.DEALLOC.SMPOOL 0x80 ;  /* 0x000000800000784c */ /* 0x000fe20000000000 */
[----:B------:R-:W-:-:S09]  /*24a0*/  ULEA UR6, UR5, UR6, 0x18 ;  /* 0x0000000605067291 */ /* 0x000fd2000f8ec0ff */
[----:B------:R0:W-:Y:S03]  /*24b0*/  @P2 STS.U8 [UR6], R3 ;  /* 0x00000003ff002988 */ /* 0x0001e60008000006 */
.L_x_5:
[----:B------:R-:W-:Y:S01]  /*24c0*/  UIADD3 UR12, UPT, UPT, UR17, UR4, URZ ;  /* 0x00000004110c7290 */ /* 0x000fe2000fffe0ff */
[C---:B------:R-:W-:Y:S01]  /*24d0*/  VIADD R8, R5.reuse, 0xfffffffc ;  /* 0xfffffffc05087836 */ /* 0x040fe20000000000 */
[----:B------:R-:W-:Y:S01]  /*24e0*/  VOTEU.ALL UP1, P3 ;  /* 0x0000000000ff7886 */ /* 0x000fe20001820000 */
[----:B------:R-:W-:Y:S01]  /*24f0*/  UIADD3 UR10, UPT, UPT, UR16, 0x4000, URZ ;  /* 0x00004000100a7890 */ /* 0x000fe2000fffe0ff */
[----:B------:R-:W-:Y:S01]  /*2500*/  IMAD R150, R4, UR9, RZ ;  /* 0x0000000904967c24 */ /* 0x000fe2000f8e02ff */
[----:B------:R-:W-:Y:S01]  /*2510*/  VOTEU.ALL UP2, P3 ;  /* 0x0000000000ff7886 */ /* 0x000fe20001840000 */
[----:B------:R-:W-:Y:S01]  /*2520*/  ISETP.GE.U32.AND P5, PT, R8, 0x7fffffdd, PT ;  /* 0x7fffffdd0800780c */ /* 0x000fe20003fa6070 */
[----:B0-----:R-:W-:Y:S01]  /*2530*/  VIADD R3, R5, 0xfffffffd ;  /* 0xfffffffd05037836 */ /* 0x001fe20000000000 */
[----:B------:R-:W-:-:S04]  /*2540*/  @!UP1 UIADD3 UR4, UPT, UPT, -UR7, 0x100000, URZ ;  /* 0x0010000007049890 */ /* 0x000fc8000fffe1ff */
[----:B------:R-:W-:Y:S02]  /*2550*/  @!UP1 USHF.L.U32 UR5, UR4, 0xb, URZ ;  /* 0x0000000b04059899 */ /* 0x000fe400080006ff */
[----:B------:R-:W-:Y:S01]  /*2560*/  @!UP1 USHF.L.U32 UR4, UR4, 0x1, URZ ;  /* 0x0000000104049899 */ /* 0x000fe200080006ff */
[----:B------:R-:W-:Y:S01]  /*2570*/  STTM.x128 tmem[UR12], RZ ;  /* 0x000000ff000079ed */ /* 0x000fe200083c000c */
[----:B------:R-:W0:Y:S01]  /*2580*/  FENCE.VIEW.ASYNC.T ;  /* 0x00000000000073c6 */ /* 0x000e220000000200 */
[----:B------:R-:W-:Y:S01]  /*2590*/  UMOV UR13, UR10 ;  /* 0x0000000a000d7c82 */ /* 0x000fe20008000000 */
[----:B0-----:R-:W-:Y:S01]  /*25a0*/  BAR.SYNC.DEFER_BLOCKING 0x0 ;  /* 0x0000000000007b1d */ /* 0x001fe20000010000 */
[----:B------:R-:W-:Y:S02]  /*25b0*/  SHF.R.S32.HI R147, RZ, 0x1f, R150 ;  /* 0x0000001fff937819 */ /* 0x000fe40000011496 */
[----:B------:R-:W-:Y:S01]  /*25c0*/  IADD3 R8, P2, PT, R150, UR20, RZ ;  /* 0x0000001496087c10 */ /* 0x000fe2000ff5e0ff */
[----:B------:R-:W-:Y:S01]  /*25d0*/  IMAD.SHL.U32 R145, R124, 0x2, RZ ;  /* 0x000000027c917824 */ /* 0x000fe200078e00ff */
[----:B------:R-:W-:-:S02]  /*25e0*/  PRMT R163, RZ, 0x7610, R163 ;  /* 0x00007610ffa37816 */ /* 0x000fc400000000a3 */
[----:B------:R-:W-:Y:S01]  /*25f0*/  IADD3.X R9, PT, PT, R147, UR21, RZ, P2, !PT ;  /* 0x0000001593097c10 */ /* 0x000fe200097fe4ff */
[C---:B------:R-:W-:Y:S01]  /*2600*/  VIADD R4, R5.reuse, 0xfffffffa ;  /* 0xfffffffa05047836 */ /* 0x040fe20000000000 */
[----:B------:R-:W-:Y:S02]  /*2610*/  SHF.R.S32.HI R144, RZ, 0x1f, R124 ;  /* 0x0000001fff907819 */ /* 0x000fe4000001147c */
[----:B------:R-:W-:Y:S01]  /*2620*/  PRMT R170, RZ, 0x7610, R170 ;  /* 0x00007610ffaa7816 */ /* 0x000fe200000000aa */
[----:B------:R-:W-:Y:S01]  /*2630*/  VIADD R12, R5, 0xffffffee ;  /* 0xffffffee050c7836 */ /* 0x000fe20000000000 */
[----:B------:R-:W-:Y:S01]  /*2640*/  ISETP.GE.U32.AND P6, PT, R3, 0x7fffffde, PT ;  /* 0x7fffffde0300780c */ /* 0x000fe20003fc6070 */
[----:B------:R-:W0:Y:S02]  /*2650*/  FENCE.VIEW.ASYNC.S ;  /* 0x00000000000073c6 */ /* 0x000e240000000000 */
[----:B0-----:R0:W1:Y:S02]  /*2660*/  @!UP2 SYNCS.EXCH.64 URZ, [UR13], UR4 ;  /* 0x000000040dffa5b2 */ /* 0x0010640008000100 */
[----:B-1----:R-:W-:Y:S01]  /*2670*/  BAR.SYNC.DEFER_BLOCKING 0x0 ;  /* 0x0000000000007b1d */ /* 0x002fe20000010000 */
[----:B------:R-:W-:-:S02]  /*2680*/  SHF.R.S32.HI R143, RZ, 0x1f, R145 ;  /* 0x0000001fff8f7819 */ /* 0x000fc40000011491 */
[----:B------:R-:W-:-:S05]  /*2690*/  IADD3 R44, P4, PT, R145, R8, RZ ;  /* 0x00000008912c7210 */ /* 0x000fca0007f9e0ff */
[----:B------:R-:W-:Y:S01]  /*26a0*/  IMAD.X R45, R143, 0x1, R9, P4 ;  /* 0x000000018f2d7824 */ /* 0x000fe200020e0609 */
[----:B------:R-:W-:Y:S01]  /*26b0*/  ISETP.GE.U32.AND P4, PT, R4, 0x7fffffdb, PT ;  /* 0x7fffffdb0400780c */ /* 0x000fe20003f86070 */
[C---:B------:R-:W-:Y:S02]  /*26c0*/  VIADD R4, R5.reuse, 0xffffffec ;  /* 0xffffffec05047836 */ /* 0x040fe40000000000 */
[C---:B------:R-:W-:Y:S02]  /*26d0*/  VIADD R141, R5.reuse, 0xffffffe0 ;  /* 0xffffffe0058d7836 */ /* 0x040fe40000000000 */
[C---:B------:R-:W-:Y:S02]  /*26e0*/  VIADD R48, R5.reuse, 0xffffffe6 ;  /* 0xffffffe605307836 */ /* 0x040fe40000000000 */
[----:B------:R-:W-:Y:S01]  /*26f0*/  IMAD R142, R124, 0x3, RZ ;  /* 0x000000037c8e7824 */ /* 0x000fe200078e02ff */
[----:B------:R-:W-:Y:S01]  /*2700*/  PRMT R162, RZ, 0x7610, R162 ;  /* 0x00007610ffa27816 */ /* 0x000fe200000000a2 */
[----:B------:R-:W-:-:S02]  /*2710*/  VIADD R3, R5, 0xfffffffb ;  /* 0xfffffffb05037836 */ /* 0x000fc40000000000 */
[C---:B------:R-:W-:Y:S02]  /*2720*/  IMAD.SHL.U32 R139, R124.reuse, 0x4, RZ ;  /* 0x000000047c8b7824 */ /* 0x040fe400078e00ff */
[----:B------:R-:W-:Y:S01]  /*2730*/  IMAD R138, R124, 0x5, RZ ;  /* 0x000000057c8a7824 */ /* 0x000fe200078e02ff */
[----:B------:R-:W-:Y:S01]  /*2740*/  PRMT R156, RZ, 0x7610, R156 ;  /* 0x00007610ff9c7816 */ /* 0x000fe2000000009c */
[----:B------:R-:W2:Y:S01]  /*2750*/  @!P1 LDG.E.U8 R163, desc[UR18][R8.64] ;  /* 0x0000001208a39981 */ /* 0x000ea2000c1e1100 */
[----:B------:R-:W-:Y:S01]  /*2760*/  IADD3 R42, P1, PT, R8, R124, RZ ;  /* 0x0000007c082a7210 */ /* 0x000fe20007f3e0ff */
[----:B------:R-:W-:Y:S01]  /*2770*/  IMAD R134, R124, 0x7, RZ ;  /* 0x000000077c867824 */ /* 0x000fe200078e02ff */
[----:B------:R-:W-:Y:S01]  /*2780*/  ISETP.GE.U32.AND P2, PT, R3, 0x7fffffdc, PT ;  /* 0x7fffffdc0300780c */ /* 0x000fe20003f46070 */
[C---:B------:R-:W-:Y:S01]  /*2790*/  VIADD R56, R5.reuse, 0xfffffff9 ;  /* 0xfffffff905387836 */ /* 0x040fe20000000000 */
[----:B------:R-:W-:Y:S01]  /*27a0*/  PRMT R3, RZ, 0x7610, R3 ;  /* 0x00007610ff037816 */ /* 0x000fe20000000003 */
[----:B------:R-:W-:Y:S01]  /*27b0*/  IMAD.X R43, R144, 0x1, R9, P1 ;  /* 0x00000001902b7824 */ /* 0x000fe200008e0609 */
[----:B------:R-:W-:Y:S01]  /*27c0*/  PRMT R151, RZ, 0x7610, R151 ;  /* 0x00007610ff977816 */ /* 0x000fe20000000097 */
[C---:B------:R-:W-:Y:S01]  /*27d0*/  IMAD R135, R124.reuse, 0x6, RZ ;  /* 0x000000067c877824 */ /* 0x040fe200078e02ff */
[----:B------:R-:W-:Y:S01]  /*27e0*/  PRMT R128, RZ, 0x7610, R128 ;  /* 0x00007610ff807816 */ /* 0x000fe20000000080 */
[----:B------:R-:W-:Y:S01]  /*27f0*/  IMAD.SHL.U32 R122, R124, 0x10, RZ ;  /* 0x000000107c7a7824 */ /* 0x000fe200078e00ff */
[----:B------:R1:W3:Y:S01]  /*2800*/  @!P0 LDG.E.U8 R170, desc[UR18][R42.64] ;  /* 0x000000122aaa8981 */ /* 0x0002e2000c1e1100 */
[----:B------:R-:W-:Y:S01]  /*2810*/  ISETP.GE.U32.AND P0, PT, R4, 0x7fffffcd, PT ;  /* 0x7fffffcd0400780c */ /* 0x000fe20003f06070 */
[C---:B------:R-:W-:Y:S01]  /*2820*/  VIADD R4, R5.reuse, 0xffffffed ;  /* 0xffffffed05047836 */ /* 0x040fe20000000000 */
[----:B------:R-:W-:Y:S01]  /*2830*/  PRMT R129, RZ, 0x7610, R129 ;  /* 0x00007610ff817816 */ /* 0x000fe20000000081 */
[----:B------:R4:W5:Y:S01]  /*2840*/  @!P6 LDG.E.U8 R3, desc[UR18][R44.64] ;  /* 0x000000122c03e981 */ /* 0x000962000c1e1100 */
[----:B------:R-:W-:Y:S01]  /*2850*/  SEL R46, RZ, 0x1, P0 ;  /* 0x00000001ff2e7807 */ /* 0x000fe20000000000 */
[----:B------:R-:W-:Y:S01]  /*2860*/  IMAD.SHL.U32 R123, R124, 0x8, RZ ;  /* 0x000000087c7b7824 */ /* 0x000fe200078e00ff */
[----:B------:R-:W-:Y:S01]  /*2870*/  ISETP.GE.U32.AND P1, PT, R4, 0x7fffffce, PT ;  /* 0x7fffffce0400780c */ /* 0x000fe20003f26070 */
[C---:B------:R-:W-:Y:S01]  /*2880*/  VIADD R4, R5.reuse, 0xffffffef ;  /* 0xffffffef05047836 */ /* 0x040fe20000000000 */
[----:B------:R-:W-:Y:S01]  /*2890*/  ISETP.GE.U32.AND P0, PT, R12, 0x7fffffcf, PT ;  /* 0x7fffffcf0c00780c */ /* 0x000fe20003f06070 */
[C---:B------:R-:W-:Y:S01]  /*28a0*/  VIADD R12, R5.reuse, 0xffffffe8 ;  /* 0xffffffe8050c7836 */ /* 0x040fe20000000000 */
[----:B------:R-:W-:Y:S01]  /*28b0*/  SEL R47, RZ, 0x1fffe, P1 ;  /* 0x0001fffeff2f7807 */ /* 0x000fe20000800000 */
[C---:B-1----:R-:W-:Y:S01]  /*28c0*/  VIADD R42, R5.reuse, 0xffffffea ;  /* 0xffffffea052a7836 */ /* 0x042fe20000000000 */
[----:B------:R-:W-:Y:S01]  /*28d0*/  ISETP.GE.U32.AND P1, PT, R4, 0x7fffffd0, PT ;  /* 0x7fffffd00400780c */ /* 0x000fe20003f26070 */
[C---:B------:R-:W-:Y:S01]  /*28e0*/  VIADD R4, R5.reuse, 0xffffffe9 ;  /* 0xffffffe905047836 */ /* 0x040fe20000000000 */
[----:B------:R-:W-:Y:S01]  /*28f0*/  SEL R41, RZ, 0x4, P0 ;  /* 0x00000004ff297807 */ /* 0x000fe20000000000 */
[----:B------:R-:W-:Y:S01]  /*2900*/  VIADD R43, R5, 0xffffffe4 ;  /* 0xffffffe4052b7836 */ /* 0x000fe20000000000 */
[----:B------:R-:W-:Y:S01]  /*2910*/  ISETP.GE.U32.AND P0, PT, R12, 0x7fffffc9, PT ;  /* 0x7fffffc90c00780c */ /* 0x000fe20003f06070 */
[----:B------:R-:W-:Y:S01]  /*2920*/  IMAD.IADD R46, R46, 0x1, R47 ;  /* 0x000000012e2e7824 */ /* 0x000fe200078e022f */
[----:B------:R-:W-:-:S02]  /*2930*/  SEL R12, RZ, 0x7fff8, P1 ;  /* 0x0007fff8ff0c7807 */ /* 0x000fc40000800000 */
[----:B------:R-:W-:Y:S01]  /*2940*/  PRMT R167, RZ, 0x7610, R167 ;  /* 0x00007610ffa77816 */ /* 0x000fe200000000a7 */
[----:B------:R-:W-:Y:S01]  /*2950*/  IMAD R118, R124, 0x18, RZ ;  /* 0x000000187c767824 */ /* 0x000fe200078e02ff */
[----:B------:R-:W-:Y:S01]  /*2960*/  ISETP.GE.U32.AND P1, PT, R4, 0x7fffffca, PT ;  /* 0x7fffffca0400780c */ /* 0x000fe20003f26070 */
[C---:B------:R-:W-:Y:S01]  /*2970*/  VIADD R4, R5.reuse, 0xffffffeb ;  /* 0xffffffeb05047836 */ /* 0x040fe20000000000 */
[----:B----4-:R-:W-:Y:S02]  /*2980*/  SEL R44, RZ, 0x1, P0 ;  /* 0x00000001ff2c7807 */ /* 0x010fe40000000000 */
[----:B------:R-:W-:Y:S01]  /*2990*/  PRMT R165, RZ, 0x7610, R165 ;  /* 0x00007610ffa57816 */ /* 0x000fe200000000a5 */
[----:B------:R-:W-:Y:S01]  /*29a0*/  IMAD R119, R124, 0x9, RZ ;  /* 0x000000097c777824 */ /* 0x000fe200078e02ff */
[----:B------:R-:W-:Y:S01]  /*29b0*/  ISETP.GE.U32.AND P0, PT, R42, 0x7fffffcb, PT ;  /* 0x7fffffcb2a00780c */ /* 0x000fe20003f06070 */
[----:B------:R-:W-:Y:S01]  /*29c0*/  VIADD R42, R5, 0xffffffe5 ;  /* 0xffffffe5052a7836 */ /* 0x000fe20000000000 */
[----:B------:R-:W-:-:S02]  /*29d0*/  SEL R49, RZ, 0x1fffe, P1 ;  /* 0x0001fffeff317807 */ /* 0x000fc40000800000 */
[----:B------:R-:W-:Y:S01]  /*29e0*/  PRMT R169, RZ, 0x7610, R169 ;  /* 0x00007610ffa97816 */ /* 0x000fe200000000a9 */
[----:B------:R-:W-:Y:S01]  /*29f0*/  IMAD R114, R124, 0xb, RZ ;  /* 0x0000000b7c727824 */ /* 0x000fe200078e02ff */
[----:B------:R-:W-:Y:S01]  /*2a00*/  ISETP.GE.U32.AND P1, PT, R4, 0x7fffffcc, PT ;  /* 0x7fffffcc0400780c */ /* 0x000fe20003f26070 */
[----:B------:R-:W-:Y:S01]  /*2a10*/  IMAD.IADD R44, R44, 0x1, R49 ;  /* 0x000000012c2c7824 */ /* 0x000fe200078e0231 */
[----:B------:R-:W-:Y:S02]  /*2a20*/  SEL R4, RZ, 0x4, P0 ;  /* 0x00000004ff047807 */ /* 0x000fe40000000000 */
[----:B------:R-:W-:Y:S01]  /*2a30*/  PRMT R166, RZ, 0x7610, R166 ;  /* 0x00007610ffa67816 */ /* 0x000fe200000000a6 */
[C---:B------:R-:W-:Y:S01]  /*2a40*/  IMAD R115, R124.reuse, 0xa, RZ ;  /* 0x0000000a7c737824 */ /* 0x040fe200078e02ff */
[----:B------:R-:W-:Y:S02]  /*2a50*/  SEL R45, RZ, 0x7fff8, P1 ;  /* 0x0007fff8ff2d7807 */ /* 0x000fe40000800000 */
[----:B------:R-:W-:Y:S01]  /*2a60*/  PRMT R158, RZ, 0x7610, R158 ;  /* 0x00007610ff9e7816 */ /* 0x000fe2000000009e */
[----:B------:R-:W-:Y:S01]  /*2a70*/  IMAD R110, R124, 0xd, RZ ;  /* 0x0000000d7c6e7824 */ /* 0x000fe200078e02ff */
[----:B------:R-:W-:Y:S01]  /*2a80*/  ISETP.GE.U32.AND P1, PT, R42, 0x7fffffc6, PT ;  /* 0x7fffffc62a00780c */ /* 0x000fe20003f26070 */
[----:B------:R-:W-:Y:S01]  /*2a90*/  VIADD R42, R5, 0xffffffe1 ;  /* 0xffffffe1052a7836 */ /* 0x000fe20000000000 */
[----:B------:R-:W-:Y:S01]  /*2aa0*/  ISETP.GE.U32.AND P0, PT, R43, 0x7fffffc5, PT ;  /* 0x7fffffc52b00780c */ /* 0x000fe20003f06070 */
[----:B------:R-:W-:Y:S01]  /*2ab0*/  VIADD R43, R5, 0xffffffe7 ;  /* 0xffffffe7052b7836 */ /* 0x000fe20000000000 */
[----:B------:R-:W-:-:S02]  /*2ac0*/  SEL R53, RZ, 0x1fffe, P1 ;  /* 0x0001fffeff357807 */ /* 0x000fc40000800000 */
[----:B------:R-:W-:Y:S01]  /*2ad0*/  PRMT R157, RZ, 0x7610, R157 ;  /* 0x00007610ff9d7816 */ /* 0x000fe2000000009d */
[----:B------:R-:W-:Y:S01]  /*2ae0*/  IMAD R111, R124, 0xc, RZ ;  /* 0x0000000c7c6f7824 */ /* 0x000fe200078e02ff */
[----:B------:R-:W-:Y:S01]  /*2af0*/  ISETP.GE.U32.AND P6, PT, R42, 0x7fffffc2, PT ;  /* 0x7fffffc22a00780c */ /* 0x000fe20003fc6070 */
[----:B------:R-:W-:Y:S01]  /*2b00*/  VIADD R42, R5, 0xffffffe3 ;  /* 0xffffffe3052a7836 */ /* 0x000fe20000000000 */
[----:B------:R-:W-:Y:S01]  /*2b10*/  ISETP.GE.U32.AND P1, PT, R43, 0x7fffffc8, PT ;  /* 0x7fffffc82b00780c */ /* 0x000fe20003f26070 */
[----:B------:R-:W-:Y:S01]  /*2b20*/  VIADD R43, R5, 0xffffffe2 ;  /* 0xffffffe2052b7836 */ /* 0x000fe20000000000 */
[----:B------:R-:W-:Y:S02]  /*2b30*/  SEL R50, RZ, 0x1, P0 ;  /* 0x00000001ff327807 */ /* 0x000fe40000000000 */
[----:B------:R-:W-:Y:S01]  /*2b40*/  PRMT R148, RZ, 0x7610, R148 ;  /* 0x00007610ff947816 */ /* 0x000fe20000000094 */
[----:B------:R-:W-:Y:S01]  /*2b50*/  IMAD R106, R124, 0xf, RZ ;  /* 0x0000000f7c6a7824 */ /* 0x000fe200078e02ff */
[----:B------:R-:W-:Y:S01]  /*2b60*/  SEL R51, RZ, 0x7fff8, P1 ;  /* 0x0007fff8ff337807 */ /* 0x000fe20000800000 */
[----:B------:R-:W-:Y:S01]  /*2b70*/  IMAD.IADD R50, R50, 0x1, R53 ;  /* 0x0000000132327824 */ /* 0x000fe200078e0235 */
[----:B------:R-:W-:-:S02]  /*2b80*/  ISETP.GE.U32.AND P1, PT, R42, 0x7fffffc4, PT ;  /* 0x7fffffc42a00780c */ /* 0x000fc40003f26070 */
[----:B------:R-:W-:Y:S01]  /*2b90*/  PRMT R153, RZ, 0x7610, R153 ;  /* 0x00007610ff997816 */ /* 0x000fe20000000099 */
[C---:B------:R-:W-:Y:S01]  /*2ba0*/  IMAD R107, R124.reuse, 0xe, RZ ;  /* 0x0000000e7c6b7824 */ /* 0x040fe200078e02ff */
[----:B------:R-:W-:Y:S02]  /*2bb0*/  SEL R55, RZ, 0x7fff8, P1 ;  /* 0x0007fff8ff377807 */ /* 0x000fe40000800000 */
[----:B------:R-:W-:Y:S01]  /*2bc0*/  PRMT R130, RZ, 0x7610, R130 ;  /* 0x00007610ff827816 */ /* 0x000fe20000000082 */
[C---:B------:R-:W-:Y:S01]  /*2bd0*/  IMAD R102, R124.reuse, 0x12, RZ ;  /* 0x000000127c667824 */ /* 0x040fe200078e02ff */
[----:B------:R-:W-:Y:S02]  /*2be0*/  ISETP.GE.U32.AND P1, PT, R141, 0x7fffffc1, PT ;  /* 0x7fffffc18d00780c */ /* 0x000fe40003f26070 */
[----:B------:R-:W-:Y:S01]  /*2bf0*/  PRMT R131, RZ, 0x7610, R131 ;  /* 0x00007610ff837816 */ /* 0x000fe20000000083 */
[----:B------:R-:W-:Y:S01]  /*2c00*/  IMAD R103, R124, 0x11, RZ ;  /* 0x000000117c677824 */ /* 0x000fe200078e02ff */
[----:B------:R-:W-:-:S02]  /*2c10*/  ISETP.GE.U32.AND P0, PT, R48, 0x7fffffc7, PT ;  /* 0x7fffffc73000780c */ /* 0x000fc40003f06070 */
[----:B------:R-:W-:Y:S01]  /*2c20*/  PRMT R159, RZ, 0x7610, R159 ;  /* 0x00007610ff9f7816 */ /* 0x000fe2000000009f */
[C---:B------:R-:W-:Y:S01]  /*2c30*/  IMAD R98, R124.reuse, 0x14, RZ ;  /* 0x000000147c627824 */ /* 0x040fe200078e02ff */
[----:B------:R-:W-:Y:S02]  /*2c40*/  SEL R54, RZ, 0x1fffe, P6 ;  /* 0x0001fffeff367807 */ /* 0x000fe40003000000 */
[----:B------:R-:W-:Y:S01]  /*2c50*/  PRMT R168, RZ, 0x7610, R168 ;  /* 0x00007610ffa87816 */ /* 0x000fe200000000a8 */
[C---:B------:R-:W-:Y:S01]  /*2c60*/  IMAD R99, R124.reuse, 0x13, RZ ;  /* 0x000000137c637824 */ /* 0x040fe200078e02ff */
        /* <DEDUP_REMOVED lines=10> */
[----:B------:R-:W-:Y:S01]  /*2d10*/  IMAD R91, R124, 0x17, RZ ;  /* 0x000000177c5b7824 */ /* 0x000fe200078e02ff */
[----:B------:R-:W-:Y:S02]  /*2d20*/  SHF.R.S32.HI R140, RZ, 0x1f, R142 ;  /* 0x0000001fff8c7819 */ /* 0x000fe4000001148e */
[----:B------:R-:W-:Y:S01]  /*2d30*/  PRMT R152, RZ, 0x7610, R152 ;  /* 0x00007610ff987816 */ /* 0x000fe20000000098 */
[----:B------:R-:W-:Y:S01]  /*2d40*/  VIADD R90, R5, 0x1f ;  /* 0x0000001f055a7836 */ /* 0x000fe20000000000 */
[----:B------:R-:W-:Y:S01]  /*2d50*/  IADD3 R42, P0, PT, R142, R8, RZ ;  /* 0x000000088e2a7210 */ /* 0x000fe20007f1e0ff */
[----:B------:R-:W-:Y:S01]  /*2d60*/  IMAD R89, R124, 0x19, RZ ;  /* 0x000000197c597824 */ /* 0x000fe200078e02ff */
[----:B------:R-:W-:-:S02]  /*2d70*/  LOP3.LUT R44, R44, 0x3, RZ, 0xc0, !PT ;  /* 0x000000032c2c7812 */ /* 0x000fc400078ec0ff */
[----:B------:R-:W-:Y:S01]  /*2d80*/  LOP3.LUT R88, R88, 0x1f, RZ, 0xc0, !PT ;  /* 0x0000001f58587812 */ /* 0x000fe200078ec0ff */
[----:B------:R-:W-:Y:S01]  /*2d90*/  IMAD.X R43, R140, 0x1, R9, P0 ;  /* 0x000000018c2b7824 */ /* 0x000fe200000e0609 */
[----:B------:R-:W-:Y:S02]  /*2da0*/  LOP3.LUT R47, R47, 0x3, RZ, 0xc0, !PT ;  /* 0x000000032f2f7812 */ /* 0x000fe400078ec0ff */
[----:B------:R-:W-:Y:S01]  /*2db0*/  PRMT R172, RZ, 0x7610, R172 ;  /* 0x00007610ffac7816 */ /* 0x000fe200000000ac */
[----:B------:R-:W-:Y:S01]  /*2dc0*/  IMAD R85, R124, 0x1a, RZ ;  /* 0x0000001a7c557824 */ /* 0x000fe200078e02ff */
[----:B------:R-:W-:Y:S01]  /*2dd0*/  LOP3.LUT R50, R50, 0x3, RZ, 0xc0, !PT ;  /* 0x0000000332327812 */ /* 0x000fe200078ec0ff */
[----:B------:R1:W4:Y:S01]  /*2de0*/  @!P5 LDG.E.U8 R162, desc[UR18][R42.64] ;  /* 0x000000122aa2d981 */ /* 0x000322000c1e1100 */
[----:B------:R-:W-:Y:S01]  /*2df0*/  IADD3 R4, PT, PT, R44, R45, R4 ;  /* 0x0000002d2c047210 */ /* 0x000fe20007ffe004 */
[----:B0-----:R-:W0:Y:S01]  /*2e00*/  LDCU UR4, c[0x0][0x3b0] ;  /* 0x00007600ff0477ac */ /* 0x001e220008000800 */
[----:B------:R-:W-:-:S02]  /*2e10*/  IADD3 R47, PT, PT, R47, R55, R52 ;  /* 0x000000372f2f7210 */ /* 0x000fc40007ffe034 */
[----:B------:R-:W-:Y:S01]  /*2e20*/  IADD3 R48, PT, PT, R50, R51, R48 ;  /* 0x0000003332307210 */ /* 0x000fe20007ffe030 */
[----:B------:R-:W-:Y:S01]  /*2e30*/  IMAD.SHL.U32 R4, R4, 0x100, RZ ;  /* 0x0000010004047824 */ /* 0x000fe200078e00ff */
[----:B------:R-:W-:Y:S02]  /*2e40*/  LOP3.LUT R47, R47, 0xf, RZ, 0xc0, !PT ;  /* 0x0000000f2f2f7812 */ /* 0x000fe400078ec0ff */
[----:B------:R-:W-:Y:S02]  /*2e50*/  LOP3.LUT R46, R46, 0x3, RZ, 0xc0, !PT ;  /* 0x000000032e2e7812 */ /* 0x000fe400078ec0ff */
[----:B------:R-:W-:Y:S02]  /*2e60*/  SHF.R.S32.HI R137, RZ, 0x1f, R139 ;  /* 0x0000001fff897819 */ /* 0x000fe4000001148b */
[----:B------:R-:W-:Y:S01]  /*2e70*/  IADD3 R44, P5, PT, R139, R8, RZ ;  /* 0x000000088b2c7210 */ /* 0x000fe20007fbe0ff */
[----:B------:R-:W-:Y:S01]  /*2e80*/  IMAD R47, R48, 0x10, R47 ;  /* 0x00000010302f7824 */ /* 0x000fe200078e022f */
[----:B------:R-:W-:-:S02]  /*2e90*/  IADD3 R12, PT, PT, R46, R12, R41 ;  /* 0x0000000c2e0c7210 */ /* 0x000fc40007ffe029 */
[----:B------:R-:W-:Y:S01]  /*2ea0*/  LOP3.LUT R41, R4, 0xf00, RZ, 0xe2, !PT ;  /* 0x00000f0004297812 */ /* 0x000fe200078ee2ff */
[----:B------:R-:W-:Y:S01]  /*2eb0*/  IMAD.X R45, R137, 0x1, R9, P5 ;  /* 0x00000001892d7824 */ /* 0x000fe200028e0609 */
[----:B------:R-:W-:Y:S02]  /*2ec0*/  SHF.R.S32.HI R136, RZ, 0x1f, R138 ;  /* 0x0000001fff887819 */ /* 0x000fe4000001148a */
[-C--:B-1----:R-:W-:Y:S01]  /*2ed0*/  IADD3 R42, P5, PT, R138, R8.reuse, RZ ;  /* 0x000000088a2a7210 */ /* 0x082fe20007fbe0ff */
[----:B------:R-:W-:Y:S01]  /*2ee0*/  IMAD R12, R12, 0x1000, R41 ;  /* 0x000010000c0c7824 */ /* 0x000fe200078e0229 */
[----:B------:R-:W-:Y:S01]  /*2ef0*/  LOP3.LUT R47, R47, 0xff, RZ, 0xc0, !PT ;  /* 0x000000ff2f2f7812 */ /* 0x000fe200078ec0ff */
[----:B------:R-:W-:Y:S01]  /*2f00*/  VIADD R4, R5, 0xfffffff8 ;  /* 0xfffffff805047836 */ /* 0x000fe20000000000 */
[----:B------:R-:W-:Y:S01]  /*2f10*/  SHF.R.S32.HI R132, RZ, 0x1f, R134 ;  /* 0x0000001fff847819 */ /* 0x000fe20000011486 */
[----:B------:R-:W-:Y:S01]  /*2f20*/  IMAD.X R43, R136, 0x1, R9, P5 ;  /* 0x00000001882b7824 */ /* 0x000fe200028e0609 */
[----:B------:R-:W-:Y:S01]  /*2f30*/  ISETP.GE.U32.AND P0, PT, R56, 0x7fffffda, PT ;  /* 0x7fffffda3800780c */ /* 0x000fe20003f06070 */
[----:B------:R-:W-:Y:S01]  /*2f40*/  IMAD.IADD R12, R12, 0x1, R47 ;  /* 0x000000010c0c7824 */ /* 0x000fe200078e022f */
[----:B------:R-:W-:Y:S01]  /*2f50*/  ISETP.GE.U32.AND P5, PT, R4, 0x7fffffd9, PT ;  /* 0x7fffffd90400780c */ /* 0x000fe20003fa6070 */
[----:B------:R-:W2:Y:S03]  /*2f60*/  @!P2 LDG.E.U8 R151, desc[UR18][R44.64] ;  /* 0x000000122c97a981 */ /* 0x000ea6000c1e1100 */
[----:B------:R-:W-:Y:S01]  /*2f70*/  LOP3.LUT R12, R12, 0xffff, RZ, 0xc0, !PT ;  /* 0x0000ffff0c0c7812 */ /* 0x000fe200078ec0ff */
[----:B------:R1:W2:Y:S01]  /*2f80*/  @!P4 LDG.E.U8 R156, desc[UR18][R42.64] ;  /* 0x000000122a9cc981 */ /* 0x0002a2000c1e1100 */
[----:B------:R-:W-:-:S02]  /*2f90*/  IADD3 R48, P4, PT, R134, R8, RZ ;  /* 0x0000000886307210 */ /* 0x000fc40007f9e0ff */
[----:B------:R-:W-:Y:S02]  /*2fa0*/  SHF.R.U32.HI R41, RZ, 0xf, R12 ;  /* 0x0000000fff297819 */ /* 0x000fe4000001160c */
[----:B------:R-:W-:Y:S01]  /*2fb0*/  SHF.R.S32.HI R133, RZ, 0x1f, R135 ;  /* 0x0000001fff857819 */ /* 0x000fe20000011487 */
[--C-:B------:R-:W-:Y:S01]  /*2fc0*/  IMAD.X R49, R132, 0x1, R9.reuse, P4 ;  /* 0x0000000184317824 */ /* 0x100fe200020e0609 */
[----:B------:R-:W-:Y:S01]  /*2fd0*/  IADD3 R46, P2, PT, R135, R8, RZ ;  /* 0x00000008872e7210 */ /* 0x000fe20007f5e0ff */
[----:B------:R-:W-:Y:S01]  /*2fe0*/  VIADD R4, R5, 0xfffffff7 ;  /* 0xfffffff705047836 */ /* 0x000fe20000000000 */
[----:B------:R-:W-:Y:S02]  /*2ff0*/  LOP3.LUT P4, RZ, R41, 0x1, RZ, 0xc0, !PT ;  /* 0x0000000129ff7812 */ /* 0x000fe4000788c0ff */
[----:B------:R0:W2:Y:S01]  /*3000*/  @!P5 LDG.E.U8 R128, desc[UR18][R48.64] ;  /* 0x000000123080d981 */ /* 0x0000a2000c1e1100 */
[----:B------:R-:W-:Y:S01]  /*3010*/  IMAD.X R47, R133, 0x1, R9, P2 ;  /* 0x00000001852f7824 */ /* 0x000fe200010e0609 */
[----:B------:R-:W-:-:S02]  /*3020*/  SHF.R.S32.HI R120, RZ, 0x1f, R122 ;  /* 0x0000001fff787819 */ /* 0x000fc4000001147a */
[-C--:B------:R-:W-:Y:S02]  /*3030*/  IADD3 R50, P5, PT, R122, R8.reuse, RZ ;  /* 0x000000087a327210 */ /* 0x080fe40007fbe0ff */
[----:B------:R-:W-:Y:S01]  /*3040*/  ISETP.GE.U32.AND P2, PT, R4, 0x7fffffd8, PT ;  /* 0x7fffffd80400780c */ /* 0x000fe20003f46070 */
[----:B------:R0:W2:Y:S01]  /*3050*/  @!P0 LDG.E.U8 R129, desc[UR18][R46.64] ;  /* 0x000000122e818981 */ /* 0x0000a2000c1e1100 */
[----:B------:R-:W-:Y:S01]  /*3060*/  SHF.R.U32.HI R41, RZ, 0x7, R12 ;  /* 0x00000007ff297819 */ /* 0x000fe2000001160c */
[----:B------:R-:W-:Y:S01]  /*3070*/  IMAD.X R51, R120, 0x1, R9, P5 ;  /* 0x0000000178337824 */ /* 0x000fe200028e0609 */
[----:B------:R-:W-:Y:S02]  /*3080*/  SHF.R.S32.HI R121, RZ, 0x1f, R123 ;  /* 0x0000001fff797819 */ /* 0x000fe4000001147b */
[-C--:B-1----:R-:W-:Y:S01]  /*3090*/  IADD3 R42, P0, PT, R123, R8.reuse, RZ ;  /* 0x000000087b2a7210 */ /* 0x082fe20007f1e0ff */
[----:B------:R-:W-:Y:S01]  /*30a0*/  VIADD R4, R5, 0xfffffff6 ;  /* 0xfffffff605047836 */ /* 0x000fe20000000000 */
[----:B------:R-:W-:Y:S01]  /*30b0*/  LOP3.LUT P5, RZ, R41, 0x1, RZ, 0xc0, !PT ;  /* 0x0000000129ff7812 */ /* 0x000fe200078ac0ff */
[----:B------:R-:W2:Y:S01]  /*30c0*/  @P4 LDG.E.U8 R167, desc[UR18][R50.64] ;  /* 0x0000001232a74981 */ /* 0x000ea2000c1e1100 */
[----:B------:R-:W-:Y:S01]  /*30d0*/  SHF.R.S32.HI R116, RZ, 0x1f, R118 ;  /* 0x0000001fff747819 */ /* 0x000fe20000011476 */
[----:B------:R-:W-:Y:S01]  /*30e0*/  IMAD.X R43, R121, 0x1, R9, P0 ;  /* 0x00000001792b7824 */ /* 0x000fe200000e0609 */
[----:B0-----:R-:W-:Y:S01]  /*30f0*/  IADD3 R48, P4, PT, R118, R8, RZ ;  /* 0x0000000876307210 */ /* 0x001fe20007f9e0ff */
[----:B------:R-:W-:Y:S01]  /*3100*/  VIADD R41, R5, 0xfffffff4 ;  /* 0xfffffff405297836 */ /* 0x000fe20000000000 */
[----:B------:R-:W-:-:S02]  /*3110*/  ISETP.GE.U32.AND P0, PT, R4, 0x7fffffd7, PT ;  /* 0x7fffffd70400780c */ /* 0x000fc40003f06070 */
[----:B------:R0:W2:Y:S01]  /*3120*/  @!P2 LDG.E.U8 R165, desc[UR18][R42.64] ;  /* 0x000000122aa5a981 */ /* 0x0000a2000c1e1100 */
[----:B------:R-:W-:Y:S01]  /*3130*/  IMAD.X R49, R116, 0x1, R9, P4 ;  /* 0x0000000174317824 */ /* 0x000fe200020e0609 */
[----:B------:R-:W-:Y:S02]  /*3140*/  SHF.R.S32.HI R117, RZ, 0x1f, R119 ;  /* 0x0000001fff757819 */ /* 0x000fe40000011477 */
[-C--:B------:R-:W-:Y:S01]  /*3150*/  IADD3 R44, P2, PT, R119, R8.reuse, RZ ;  /* 0x00000008772c7210 */ /* 0x080fe20007f5e0ff */
[----:B------:R-:W-:Y:S01]  /*3160*/  VIADD R4, R5, 0xfffffff5 ;  /* 0xfffffff505047836 */ /* 0x000fe20000000000 */
[----:B------:R-:W-:Y:S01]  /*3170*/  ISETP.GE.U32.AND P4, PT, R41, 0x7fffffd5, PT ;  /* 0x7fffffd52900780c */ /* 0x000fe20003f86070 */
[----:B------:R1:W2:Y:S01]  /*3180*/  @P5 LDG.E.U8 R169, desc[UR18][R48.64] ;  /* 0x0000001230a95981 */ /* 0x0002a2000c1e1100 */
[----:B------:R-:W-:Y:S01]  /*3190*/  SHF.R.S32.HI R112, RZ, 0x1f, R114 ;  /* 0x0000001fff707819 */ /* 0x000fe20000011472 */
[----:B------:R-:W-:Y:S01]  /*31a0*/  IMAD.X R45, R117, 0x1, R9, P2 ;  /* 0x00000001752d7824 */ /* 0x000fe200010e0609 */
[----:B------:R-:W-:Y:S01]  /*31b0*/  IADD3 R46, P5, PT, R114, R8, RZ ;  /* 0x00000008722e7210 */ /* 0x000fe20007fbe0ff */
[----:B------:R-:W-:Y:S01]  /*31c0*/  VIADD R41, R5, 0xfffffff2 ;  /* 0xfffffff205297836 */ /* 0x000fe20000000000 */
[----:B------:R-:W-:-:S02]  /*31d0*/  ISETP.GE.U32.AND P2, PT, R4, 0x7fffffd6, PT ;  /* 0x7fffffd60400780c */ /* 0x000fc40003f46070 */
[----:B------:R1:W2:Y:S01]  /*31e0*/  @!P0 LDG.E.U8 R166, desc[UR18][R44.64] ;  /* 0x000000122ca68981 */ /* 0x0002a2000c1e1100 */
[----:B------:R-:W-:Y:S01]  /*31f0*/  IMAD.X R47, R112, 0x1, R9, P5 ;  /* 0x00000001702f7824 */ /* 0x000fe200028e0609 */
[----:B------:R-:W-:Y:S02]  /*3200*/  SHF.R.S32.HI R113, RZ, 0x1f, R115 ;  /* 0x0000001fff717819 */ /* 0x000fe40000011473 */
[-C--:B0-----:R-:W-:Y:S01]  /*3210*/  IADD3 R42, P0, PT, R115, R8.reuse, RZ ;  /* 0x00000008732a7210 */ /* 0x081fe20007f1e0ff */
[----:B------:R-:W-:Y:S01]  /*3220*/  VIADD R4, R5, 0xfffffff3 ;  /* 0xfffffff305047836 */ /* 0x000fe20000000000 */
[----:B------:R-:W-:Y:S01]  /*3230*/  ISETP.GE.U32.AND P5, PT, R41, 0x7fffffd3, PT ;  /* 0x7fffffd32900780c */ /* 0x000fe20003fa6070 */
[----:B------:R0:W2:Y:S01]  /*3240*/  @!P4 LDG.E.U8 R158, desc[UR18][R46.64] ;  /* 0x000000122e9ec981 */ /* 0x0000a2000c1e1100 */
[----:B------:R-:W-:Y:S01]  /*3250*/  SHF.R.S32.HI R108, RZ, 0x1f, R110 ;  /* 0x0000001fff6c7819 */ /* 0x000fe2000001146e */
[----:B------:R-:W-:Y:S01]  /*3260*/  IMAD.X R43, R113, 0x1, R9, P0 ;  /* 0x00000001712b7824 */ /* 0x000fe200000e0609 */
[----:B-1----:R-:W-:Y:S01]  /*3270*/  IADD3 R48, P4, PT, R110, R8, RZ ;  /* 0x000000086e307210 */ /* 0x002fe20007f9e0ff */
        /* <DEDUP_REMOVED lines=8> */
[----:B------:R1:W2:Y:S01]  /*3300*/  @!P5 LDG.E.U8 R148, desc[UR18][R48.64] ;  /* 0x000000123094d981 */ /* 0x0002a2000c1e1100 */
[----:B------:R-:W-:Y:S01]  /*3310*/  SHF.R.S32.HI R104, RZ, 0x1f, R106 ;  /* 0x0000001fff687819 */ /* 0x000fe2000001146a */
[----:B------:R-:W-:Y:S01]  /*3320*/  IMAD.X R45, R109, 0x1, R9, P2 ;  /* 0x000000016d2d7824 */ /* 0x000fe200010e0609 */
[----:B0-----:R-:W-:-:S02]  /*3330*/  IADD3 R46, P5, PT, R106, R8, RZ ;  /* 0x000000086a2e7210 */ /* 0x001fc40007fbe0ff */
[----:B------:R-:W-:Y:S02]  /*3340*/  ISETP.GE.U32.AND P2, PT, R4, 0x7fffffd2, PT ;  /* 0x7fffffd20400780c */ /* 0x000fe40003f46070 */
[--C-:B------:R-:W-:Y:S01]  /*3350*/  SHF.R.U32.HI R41, RZ, 0xd, R12.reuse ;  /* 0x0000000dff297819 */ /* 0x100fe2000001160c */
[----:B------:R0:W2:Y:S01]  /*3360*/  @!P0 LDG.E.U8 R153, desc[UR18][R44.64] ;  /* 0x000000122c998981 */ /* 0x0000a2000c1e1100 */
[----:B------:R-:W-:Y:S01]  /*3370*/  IMAD.X R47, R104, 0x1, R9, P5 ;  /* 0x00000001682f7824 */ /* 0x000fe200028e0609 */
[----:B------:R-:W-:Y:S02]  /*3380*/  SHF.R.S32.HI R105, RZ, 0x1f, R107 ;  /* 0x0000001fff697819 */ /* 0x000fe4000001146b */
[----:B-1----:R-:W-:Y:S02]  /*3390*/  IADD3 R42, P0, PT, R107, R8, RZ ;  /* 0x000000086b2a7210 */ /* 0x002fe40007f1e0ff */
[----:B------:R-:W-:Y:S01]  /*33a0*/  LOP3.LUT P5, RZ, R41, 0x1, RZ, 0xc0, !PT ;  /* 0x0000000129ff7812 */ /* 0x000fe200078ac0ff */
[----:B------:R1:W2:Y:S01]  /*33b0*/  @!P4 LDG.E.U8 R130, desc[UR18][R46.64] ;  /* 0x000000122e82c981 */ /* 0x0002a2000c1e1100 */
[----:B------:R-:W-:Y:S01]  /*33c0*/  SHF.R.U32.HI R4, RZ, 0xe, R12 ;  /* 0x0000000eff047819 */ /* 0x000fe2000001160c */
[----:B------:R-:W-:Y:S01]  /*33d0*/  IMAD.X R43, R105, 0x1, R9, P0 ;  /* 0x00000001692b7824 */ /* 0x000fe200000e0609 */
[----:B------:R-:W-:-:S02]  /*33e0*/  SHF.R.S32.HI R100, RZ, 0x1f, R102 ;  /* 0x0000001fff647819 */ /* 0x000fc40000011466 */
[-C--:B------:R-:W-:Y:S02]  /*33f0*/  IADD3 R48, P4, PT, R102, R8.reuse, RZ ;  /* 0x0000000866307210 */ /* 0x080fe40007f9e0ff */
[----:B------:R-:W-:Y:S01]  /*3400*/  LOP3.LUT P0, RZ, R4, 0x1, RZ, 0xc0, !PT ;  /* 0x0000000104ff7812 */ /* 0x000fe2000780c0ff */
[----:B------:R1:W2:Y:S01]  /*3410*/  @!P2 LDG.E.U8 R131, desc[UR18][R42.64] ;  /* 0x000000122a83a981 */ /* 0x0002a2000c1e1100 */
[--C-:B------:R-:W-:Y:S01]  /*3420*/  SHF.R.U32.HI R41, RZ, 0xb, R12.reuse ;  /* 0x0000000bff297819 */ /* 0x100fe2000001160c */
[----:B------:R-:W-:Y:S01]  /*3430*/  IMAD.X R49, R100, 0x1, R9, P4 ;  /* 0x0000000164317824 */ /* 0x000fe200020e0609 */
[----:B------:R-:W-:Y:S02]  /*3440*/  SHF.R.S32.HI R101, RZ, 0x1f, R103 ;  /* 0x0000001fff657819 */ /* 0x000fe40000011467 */
[----:B0-----:R-:W-:Y:S02]  /*3450*/  IADD3 R44, P2, PT, R103, R8, RZ ;  /* 0x00000008672c7210 */ /* 0x001fe40007f5e0ff */
[----:B------:R-:W-:Y:S01]  /*3460*/  LOP3.LUT P4, RZ, R41, 0x1, RZ, 0xc0, !PT ;  /* 0x0000000129ff7812 */ /* 0x000fe2000788c0ff */
[----:B------:R0:W2:Y:S01]  /*3470*/  @P5 LDG.E.U8 R159, desc[UR18][R48.64] ;  /* 0x00000012309f5981 */ /* 0x0000a2000c1e1100 */
[----:B------:R-:W-:Y:S01]  /*3480*/  SHF.R.U32.HI R4, RZ, 0xc, R12 ;  /* 0x0000000cff047819 */ /* 0x000fe2000001160c */
[----:B------:R-:W-:Y:S01]  /*3490*/  IMAD.X R45, R101, 0x1, R9, P2 ;  /* 0x00000001652d7824 */ /* 0x000fe200010e0609 */
[----:B------:R-:W-:-:S02]  /*34a0*/  SHF.R.S32.HI R96, RZ, 0x1f, R98 ;  /* 0x0000001fff607819 */ /* 0x000fc40000011462 */
[-C--:B-1----:R-:W-:Y:S02]  /*34b0*/  IADD3 R46, P5, PT, R98, R8.reuse, RZ ;  /* 0x00000008622e7210 */ /* 0x082fe40007fbe0ff */
[----:B------:R-:W-:Y:S01]  /*34c0*/  LOP3.LUT P2, RZ, R4, 0x1, RZ, 0xc0, !PT ;  /* 0x0000000104ff7812 */ /* 0x000fe2000784c0ff */
[----:B------:R1:W2:Y:S01]  /*34d0*/  @P0 LDG.E.U8 R168, desc[UR18][R44.64] ;  /* 0x000000122ca80981 */ /* 0x0002a2000c1e1100 */
[--C-:B------:R-:W-:Y:S01]  /*34e0*/  SHF.R.U32.HI R41, RZ, 0x9, R12.reuse ;  /* 0x00000009ff297819 */ /* 0x100fe2000001160c */
[----:B------:R-:W-:Y:S01]  /*34f0*/  IMAD.X R47, R96, 0x1, R9, P5 ;  /* 0x00000001602f7824 */ /* 0x000fe200028e0609 */
[----:B------:R-:W-:Y:S02]  /*3500*/  SHF.R.S32.HI R97, RZ, 0x1f, R99 ;  /* 0x0000001fff617819 */ /* 0x000fe40000011463 */
[----:B------:R-:W-:Y:S02]  /*3510*/  IADD3 R42, P0, PT, R99, R8, RZ ;  /* 0x00000008632a7210 */ /* 0x000fe40007f1e0ff */
[----:B------:R-:W-:Y:S01]  /*3520*/  LOP3.LUT P5, RZ, R41, 0x1, RZ, 0xc0, !PT ;  /* 0x0000000129ff7812 */ /* 0x000fe200078ac0ff */
[----:B------:R1:W2:Y:S01]  /*3530*/  @P4 LDG.E.U8 R155, desc[UR18][R46.64] ;  /* 0x000000122e9b4981 */ /* 0x0002a2000c1e1100 */
[----:B------:R-:W-:Y:S01]  /*3540*/  SHF.R.U32.HI R4, RZ, 0xa, R12 ;  /* 0x0000000aff047819 */ /* 0x000fe2000001160c */
[----:B------:R-:W-:Y:S01]  /*3550*/  IMAD.X R43, R97, 0x1, R9, P0 ;  /* 0x00000001612b7824 */ /* 0x000fe200000e0609 */
[----:B------:R-:W-:-:S02]  /*3560*/  SHF.R.S32.HI R92, RZ, 0x1f, R94 ;  /* 0x0000001fff5c7819 */ /* 0x000fc4000001145e */
[-C--:B0-----:R-:W-:Y:S02]  /*3570*/  IADD3 R48, P4, PT, R94, R8.reuse, RZ ;  /* 0x000000085e307210 */ /* 0x081fe40007f9e0ff */
[----:B------:R-:W-:Y:S01]  /*3580*/  LOP3.LUT P0, RZ, R4, 0x1, RZ, 0xc0, !PT ;  /* 0x0000000104ff7812 */ /* 0x000fe2000780c0ff */
[----:B------:R0:W2:Y:S01]  /*3590*/  @P2 LDG.E.U8 R160, desc[UR18][R42.64] ;  /* 0x000000122aa02981 */ /* 0x0000a2000c1e1100 */
[----:B------:R-:W-:Y:S01]  /*35a0*/  SHF.R.S32.HI R93, RZ, 0x1f, R95 ;  /* 0x0000001fff5d7819 */ /* 0x000fe2000001145f */
[--C-:B------:R-:W-:Y:S01]  /*35b0*/  IMAD.X R49, R92, 0x1, R9.reuse, P4 ;  /* 0x000000015c317824 */ /* 0x100fe200020e0609 */
[----:B-1----:R-:W-:Y:S02]  /*35c0*/  IADD3 R44, P2, PT, R95, R8, RZ ;  /* 0x000000085f2c7210 */ /* 0x002fe40007f5e0ff */
[--C-:B------:R-:W-:Y:S02]  /*35d0*/  SHF.R.U32.HI R41, RZ, 0x6, R12.reuse ;  /* 0x00000006ff297819 */ /* 0x100fe4000001160c */
[----:B------:R-:W2:Y:S01]  /*35e0*/  @P5 LDG.E.U8 R149, desc[UR18][R48.64] ;  /* 0x0000001230955981 */ /* 0x000ea2000c1e1100 */
[----:B------:R-:W-:Y:S01]  /*35f0*/  SHF.R.U32.HI R4, RZ, 0x8, R12 ;  /* 0x00000008ff047819 */ /* 0x000fe2000001160c */
[----:B------:R-:W-:Y:S01]  /*3600*/  IMAD.X R45, R93, 0x1, R9, P2 ;  /* 0x000000015d2d7824 */ /* 0x000fe200010e0609 */
[----:B------:R-:W-:-:S02]  /*3610*/  SHF.R.S32.HI R87, RZ, 0x1f, R91 ;  /* 0x0000001fff577819 */ /* 0x000fc4000001145b */
[-C--:B------:R-:W-:Y:S02]  /*3620*/  IADD3 R46, P5, PT, R91, R8.reuse, RZ ;  /* 0x000000085b2e7210 */ /* 0x080fe40007fbe0ff */
[----:B------:R-:W-:Y:S01]  /*3630*/  LOP3.LUT P4, RZ, R41, 0x1, RZ, 0xc0, !PT ;  /* 0x0000000129ff7812 */ /* 0x000fe2000788c0ff */
[----:B------:R-:W2:Y:S01]  /*3640*/  @P0 LDG.E.U8 R152, desc[UR18][R44.64] ;  /* 0x000000122c980981 */ /* 0x000ea2000c1e1100 */
[----:B------:R-:W-:Y:S01]  /*3650*/  LOP3.LUT P2, RZ, R4, 0x1, RZ, 0xc0, !PT ;  /* 0x0000000104ff7812 */ /* 0x000fe2000784c0ff */
[----:B------:R-:W-:Y:S01]  /*3660*/  IMAD.X R47, R87, 0x1, R9, P5 ;  /* 0x00000001572f7824 */ /* 0x000fe200028e0609 */
[----:B------:R-:W-:Y:S02]  /*3670*/  ISETP.GT.AND P0, PT, R90, 0x1f, PT ;  /* 0x0000001f5a00780c */ /* 0x000fe40003f04270 */
[----:B------:R-:W-:Y:S02]  /*3680*/  SHF.R.S32.HI R86, RZ, 0x1f, R89 ;  /* 0x0000001fff567819 */ /* 0x000fe40000011459 */
[----:B------:R-:W-:-:S02]  /*3690*/  IADD3 R4, P5, PT, R89, R8, RZ ;  /* 0x0000000859047210 */ /* 0x000fc40007fbe0ff */
[----:B------:R-:W-:Y:S02]  /*36a0*/  SHF.R.U32.HI R41, RZ, 0x5, R12 ;  /* 0x00000005ff297819 */ /* 0x000fe4000001160c */
[----:B------:R-:W-:Y:S01]  /*36b0*/  ISETP.LT.AND P0, PT, R88, R5, P0 ;  /* 0x000000055800720c */ /* 0x000fe20000701270 */
[----:B------:R-:W-:Y:S01]  /*36c0*/  IMAD.X R5, R86, 0x1, R9, P5 ;  /* 0x0000000156057824 */ /* 0x000fe200028e0609 */
[----:B------:R-:W-:Y:S02]  /*36d0*/  PRMT R154, RZ, 0x7610, R154 ;  /* 0x00007610ff9a7816 */ /* 0x000fe4000000009a */
[----:B------:R-:W-:Y:S02]  /*36e0*/  LOP3.LUT P5, RZ, R41, 0x1, RZ, 0xc0, !PT ;  /* 0x0000000129ff7812 */ /* 0x000fe400078ac0ff */
[----:B------:R-:W-:Y:S01]  /*36f0*/  SHF.R.U32.HI R41, RZ, 0x4, R12 ;  /* 0x00000004ff297819 */ /* 0x000fe2000001160c */
[----:B------:R1:W2:Y:S01]  /*3700*/  @P4 LDG.E.U8 R172, desc[UR18][R4.64] ;  /* 0x0000001204ac4981 */ /* 0x0002a2000c1e1100 */
[----:B------:R-:W-:-:S02]  /*3710*/  SHF.R.S32.HI R84, RZ, 0x1f, R85 ;  /* 0x0000001fff547819 */ /* 0x000fc40000011455 */
[-C--:B0-----:R-:W-:Y:S01]  /*3720*/  IADD3 R42, P4, PT, R85, R8.reuse, RZ ;  /* 0x00000008552a7210 */ /* 0x081fe20007f9e0ff */
[----:B------:R0:W2:Y:S01]  /*3730*/  @P2 LDG.E.U8 R154, desc[UR18][R46.64] ;  /* 0x000000122e9a2981 */ /* 0x0000a2000c1e1100 */
[----:B------:R-:W-:Y:S02]  /*3740*/  LOP3.LUT P2, RZ, R41, 0x1, RZ, 0xc0, !PT ;  /* 0x0000000129ff7812 */ /* 0x000fe4000784c0ff */
[----:B------:R-:W-:Y:S01]  /*3750*/  SHF.R.U32.HI R41, RZ, 0x3, R12 ;  /* 0x00000003ff297819 */ /* 0x000fe2000001160c */
[----:B------:R-:W-:Y:S01]  /*3760*/  IMAD.X R43, R84, 0x1, R9, P4 ;  /* 0x00000001542b7824 */ /* 0x000fe200020e0609 */
[----:B------:R-:W-:Y:S01]  /*3770*/  PRMT R161, RZ, 0x7610, R161 ;  /* 0x00007610ffa17816 */ /* 0x000fe200000000a1 */
[----:B------:R-:W-:Y:S01]  /*3780*/  IMAD R83, R124, 0x1b, RZ ;  /* 0x0000001b7c537824 */ /* 0x000fe200078e02ff */
[----:B------:R-:W-:Y:S01]  /*3790*/  LOP3.LUT P4, RZ, R41, 0x1, RZ, 0xc0, !PT ;  /* 0x0000000129ff7812 */ /* 0x000fe2000788c0ff */
[----:B------:R-:W-:Y:S02]  /*37a0*/  IMAD R41, R88, R125, RZ ;  /* 0x0000007d58297224 */ /* 0x000fe400078e02ff */
[----:B------:R-:W-:Y:S01]  /*37b0*/  IMAD R81, R124, 0x1c, RZ ;  /* 0x0000001c7c517824 */ /* 0x000fe200078e02ff */
[----:B------:R0:W2:Y:S01]  /*37c0*/  @P5 LDG.E.U8 R161, desc[UR18][R42.64] ;  /* 0x000000122aa15981 */ /* 0x0000a2000c1e1100 */
[----:B------:R-:W-:Y:S01]  /*37d0*/  SHF.R.S32.HI R82, RZ, 0x1f, R83 ;  /* 0x0000001fff527819 */ /* 0x000fe20000011453 */
[----:B------:R-:W-:Y:S01]  /*37e0*/  IMAD R33, R33, UR4, RZ ;  /* 0x0000000421217c24 */ /* 0x000fe2000f8e02ff */
[----:B-1----:R-:W-:-:S02]  /*37f0*/  IADD3 R4, P6, PT, R83, R8, RZ ;  /* 0x0000000853047210 */ /* 0x002fc40007fde0ff */
[----:B------:R-:W-:Y:S01]  /*3800*/  IADD3 R171, P5, PT, R41, UR22, RZ ;  /* 0x0000001629ab7c10 */ /* 0x000fe2000ffbe0ff */
[----:B------:R-:W-:Y:S01]  /*3810*/  IMAD R37, R37, UR4, RZ ;  /* 0x0000000425257c24 */ /* 0x000fe2000f8e02ff */
[----:B------:R-:W-:Y:S01]  /*3820*/  SHF.R.S32.HI R80, RZ, 0x1f, R81 ;  /* 0x0000001fff507819 */ /* 0x000fe20000011451 */
[--C-:B------:R-:W-:Y:S01]  /*3830*/  IMAD.X R5, R82, 0x1, R9.reuse, P6 ;  /* 0x0000000152057824 */ /* 0x100fe200030e0609 */
[----:B------:R-:W-:Y:S01]  /*3840*/  LEA.HI.X.SX32 R173, R41, UR23, 0x1, P5 ;  /* 0x0000001729ad7c11 */ /* 0x000fe2000a8f0eff */
[----:B------:R-:W-:Y:S01]  /*3850*/  IMAD R30, R30, UR4, RZ ;  /* 0x000000041e1e7c24 */ /* 0x000fe2000f8e02ff */
[----:B------:R-:W-:Y:S02]  /*3860*/  IADD3 R126, P5, PT, R81, R8, RZ ;  /* 0x00000008517e7210 */ /* 0x000fe40007fbe0ff */
[C---:B------:R-:W-:Y:S01]  /*3870*/  IADD3 R78, P6, PT, R33.reuse, R171, RZ ;  /* 0x000000ab214e7210 */ /* 0x040fe20007fde0ff */
[----:B------:R-:W-:Y:S02]  /*3880*/  IMAD R34, R34, UR4, RZ ;  /* 0x0000000422227c24 */ /* 0x000fe4000f8e02ff */
[----:B------:R-:W-:Y:S01]  /*3890*/  IMAD.X R127, R80, 0x1, R9, P5 ;  /* 0x00000001507f7824 */ /* 0x000fe200028e0609 */
[----:B------:R-:W-:Y:S01]  /*38a0*/  LEA.HI.X.SX32 R79, R33, R173, 0x1, P6 ;  /* 0x000000ad214f7211 */ /* 0x000fe200030f0eff */
[----:B------:R-:W-:Y:S01]  /*38b0*/  IMAD R31, R31, UR4, RZ ;  /* 0x000000041f1f7c24 */ /* 0x000fe2000f8e02ff */
[----:B------:R-:W-:-:S02]  /*38c0*/  IADD3 R76, P5, PT, R37, R171, RZ ;  /* 0x000000ab254c7210 */ /* 0x000fc40007fbe0ff */
[----:B------:R-:W-:Y:S01]  /*38d0*/  IADD3 R74, P6, PT, R30, R171, RZ ;  /* 0x000000ab1e4a7210 */ /* 0x000fe20007fde0ff */
[----:B------:R-:W-:Y:S01]  /*38e0*/  IMAD R28, R28, UR4, RZ ;  /* 0x000000041c1c7c24 */ /* 0x000fe2000f8e02ff */
[-C--:B------:R-:W-:Y:S01]  /*38f0*/  LEA.HI.X.SX32 R77, R37, R173.reuse, 0x1, P5 ;  /* 0x000000ad254d7211 */ /* 0x080fe200028f0eff */
[----:B------:R-:W-:Y:S01]  /*3900*/  IMAD R32, R32, UR4, RZ ;  /* 0x0000000420207c24 */ /* 0x000fe2000f8e02ff */
[----:B------:R-:W-:Y:S02]  /*3910*/  LEA.HI.X.SX32 R75, R30, R173, 0x1, P6 ;  /* 0x000000ad1e4b7211 */ /* 0x000fe400030f0eff */
[CC--:B------:R-:W-:Y:S02]  /*3920*/  IADD3 R72, P5, PT, R34.reuse, R171.reuse, RZ ;  /* 0x000000ab22487210 */ /* 0x0c0fe40007fbe0ff */
[----:B------:R-:W-:Y:S01]  /*3930*/  IADD3 R70, P6, PT, R31, R171, RZ ;  /* 0x000000ab1f467210 */ /* 0x000fe20007fde0ff */
[----:B------:R-:W-:Y:S01]  /*3940*/  IMAD R29, R29, UR4, RZ ;  /* 0x000000041d1d7c24 */ /* 0x000fe2000f8e02ff */
[-C--:B------:R-:W-:Y:S01]  /*3950*/  LEA.HI.X.SX32 R73, R34, R173.reuse, 0x1, P5 ;  /* 0x000000ad22497211 */ /* 0x080fe200028f0eff */
[----:B------:R-:W-:Y:S01]  /*3960*/  IMAD R40, R40, UR4, RZ ;  /* 0x0000000428287c24 */ /* 0x000fe2000f8e02ff */
[----:B------:R-:W-:-:S02]  /*3970*/  LEA.HI.X.SX32 R71, R31, R173, 0x1, P6 ;  /* 0x000000ad1f477211 */ /* 0x000fc400030f0eff */
[-C--:B------:R-:W-:Y:S02]  /*3980*/  IADD3 R68, P5, PT, R28, R171.reuse, RZ ;  /* 0x000000ab1c447210 */ /* 0x080fe40007fbe0ff */
        /* <DEDUP_REMOVED lines=17> */
[-C--:B------:R-:W-:Y:S02]  /*3aa0*/  IADD3 R56, P5, PT, R27, R171.reuse, RZ ;  /* 0x000000ab1b387210 */ /* 0x080fe40007fbe0ff */
[----:B------:R-:W-:Y:S01]  /*3ab0*/  IADD3 R54, P6, PT, R36, R171, RZ ;  /* 0x000000ab24367210 */ /* 0x000fe20007fde0ff */
[----:B------:R-:W-:Y:S01]  /*3ac0*/  IMAD R25, R25, UR4, RZ ;  /* 0x0000000419197c24 */ /* 0x000fe2000f8e02ff */
[-C--:B------:R-:W-:Y:S01]  /*3ad0*/  LEA.HI.X.SX32 R57, R27, R173.reuse, 0x1, P5 ;  /* 0x000000ad1b397211 */ /* 0x080fe200028f0eff */
[----:B------:R-:W-:Y:S01]  /*3ae0*/  IMAD R18, R18, UR4, RZ ;  /* 0x0000000412127c24 */ /* 0x000fe2000f8e02ff */
[----:B------:R-:W-:-:S02]  /*3af0*/  LEA.HI.X.SX32 R55, R36, R173, 0x1, P6 ;  /* 0x000000ad24377211 */ /* 0x000fc400030f0eff */
[-C--:B------:R-:W-:Y:S02]  /*3b00*/  IADD3 R52, P5, PT, R26, R171.reuse, RZ ;  /* 0x000000ab1a347210 */ /* 0x080fe40007fbe0ff */
[----:B------:R-:W-:Y:S02]  /*3b10*/  IADD3 R50, P6, PT, R38, R171, RZ ;  /* 0x000000ab26327210 */ /* 0x000fe40007fde0ff */
[----:B------:R-:W-:Y:S01]  /*3b20*/  PRMT R164, RZ, 0x7610, R164 ;  /* 0x00007610ffa47816 */ /* 0x000fe200000000a4 */
[----:B------:R-:W-:Y:S01]  /*3b30*/  IMAD R23, R23, UR4, RZ ;  /* 0x0000000417177c24 */ /* 0x000fe2000f8e02ff */
[-C--:B------:R-:W-:Y:S01]  /*3b40*/  LEA.HI.X.SX32 R53, R26, R173.reuse, 0x1, P5 ;  /* 0x000000ad1a357211 */ /* 0x080fe200028f0eff */
[----:B------:R-:W-:Y:S01]  /*3b50*/  IMAD R24, R24, UR4, RZ ;  /* 0x0000000418187c24 */ /* 0x000fe2000f8e02ff */
[----:B------:R-:W-:Y:S02]  /*3b60*/  LEA.HI.X.SX32 R51, R38, R173, 0x1, P6 ;  /* 0x000000ad26337211 */ /* 0x000fe400030f0eff */
[----:B------:R-:W-:Y:S01]  /*3b70*/  SHF.R.U32.HI R44, RZ, 0x2, R12 ;  /* 0x00000002ff2c7819 */ /* 0x000fe2000001160c */
[----:B------:R1:W4:Y:S01]  /*3b80*/  @P2 LDG.E.U8 R164, desc[UR18][R4.64] ;  /* 0x0000001204a42981 */ /* 0x000322000c1e1100 */
[----:B------:R-:W-:-:S02]  /*3b90*/  IADD3 R48, P5, PT, R18, R171, RZ ;  /* 0x000000ab12307210 */ /* 0x000fc40007fbe0ff */
[----:B0-----:R-:W-:Y:S01]  /*3ba0*/  IADD3 R46, P6, PT, R25, R171, RZ ;  /* 0x000000ab192e7210 */ /* 0x001fe20007fde0ff */
[----:B------:R-:W-:Y:S01]  /*3bb0*/  IMAD R22, R22, UR4, RZ ;  /* 0x0000000416167c24 */ /* 0x000fe2000f8e02ff */
[----:B------:R-:W-:Y:S01]  /*3bc0*/  LOP3.LUT P2, RZ, R44, 0x1, RZ, 0xc0, !PT ;  /* 0x000000012cff7812 */ /* 0x000fe2000784c0ff */
[----:B------:R-:W-:Y:S01]  /*3bd0*/  IMAD R21, R21, UR4, RZ ;  /* 0x0000000415157c24 */ /* 0x000fe2000f8e02ff */
[-C--:B------:R-:W-:Y:S02]  /*3be0*/  LEA.HI.X.SX32 R49, R18, R173.reuse, 0x1, P5 ;  /* 0x000000ad12317211 */ /* 0x080fe400028f0eff */
[----:B------:R-:W-:Y:S02]  /*3bf0*/  LEA.HI.X.SX32 R47, R25, R173, 0x1, P6 ;  /* 0x000000ad192f7211 */ /* 0x000fe400030f0eff */
[CC--:B------:R-:W-:Y:S02]  /*3c00*/  IADD3 R44, P5, PT, R23.reuse, R171.reuse, RZ ;  /* 0x000000ab172c7210 */ /* 0x0c0fe40007fbe0ff */
[----:B------:R-:W-:Y:S01]  /*3c10*/  IADD3 R42, P6, PT, R24, R171, RZ ;  /* 0x000000ab182a7210 */ /* 0x000fe20007fde0ff */
[----:B------:R-:W-:Y:S01]  /*3c20*/  IMAD R20, R20, UR4, RZ ;  /* 0x0000000414147c24 */ /* 0x000fe2000f8e02ff */
[-C--:B------:R-:W-:Y:S01]  /*3c30*/  LEA.HI.X.SX32 R45, R23, R173.reuse, 0x1, P5 ;  /* 0x000000ad172d7211 */ /* 0x080fe200028f0eff */
[----:B------:R-:W-:Y:S01]  /*3c40*/  IMAD R19, R19, UR4, RZ ;  /* 0x0000000413137c24 */ /* 0x000fe2000f8e02ff */
[----:B------:R-:W-:-:S02]  /*3c50*/  LEA.HI.X.SX32 R43, R24, R173, 0x1, P6 ;  /* 0x000000ad182b7211 */ /* 0x000fc400030f0eff */
[CC--:B------:R-:W-:Y:S02]  /*3c60*/  IADD3 R40, P5, PT, R22.reuse, R171.reuse, RZ ;  /* 0x000000ab16287210 */ /* 0x0c0fe40007fbe0ff */
        /* <DEDUP_REMOVED lines=18> */
[C---:B------:R-:W-:Y:S01]  /*3d90*/  IADD3 R26, P6, PT, R15.reuse, R171, RZ ;  /* 0x000000ab0f1a7210 */ /* 0x040fe20007fde0ff */
        /* <DEDUP_REMOVED lines=9> */
[----:B------:R-:W-:Y:S01]  /*3e30*/  IMAD R15, R124, 0x1d, RZ ;  /* 0x0000001d7c0f7824 */ /* 0x000fe200078e02ff */
[----:B------:R-:W-:Y:S02]  /*3e40*/  LEA.HI.X.SX32 R23, R11, R173, 0x1, P6 ;  /* 0x000000ad0b177211 */ /* 0x000fe400030f0eff */
[-C--:B------:R-:W-:Y:S01]  /*3e50*/  IADD3 R20, P5, PT, R10, R171.reuse, RZ ;  /* 0x000000ab0a147210 */ /* 0x080fe20007fbe0ff */
[----:B------:R0:W4:Y:S01]  /*3e60*/  @P4 LDG.E.U8 R201, desc[UR18][R126.64] ;  /* 0x000000127ec94981 */ /* 0x000122000c1e1100 */
[----:B------:R-:W-:-:S02]  /*3e70*/  IADD3 R18, P6, PT, R6, R171, RZ ;  /* 0x000000ab06127210 */ /* 0x000fc40007fde0ff */
[-C--:B------:R-:W-:Y:S02]  /*3e80*/  LEA.HI.X.SX32 R21, R10, R173.reuse, 0x1, P5 ;  /* 0x000000ad0a157211 */ /* 0x080fe400028f0eff */
[----:B------:R-:W-:Y:S01]  /*3e90*/  LEA.HI.X.SX32 R19, R6, R173, 0x1, P6 ;  /* 0x000000ad06137211 */ /* 0x000fe200030f0eff */
[----:B------:R-:W-:Y:S01]  /*3ea0*/  IMAD R14, R124, 0x1e, RZ ;  /* 0x0000001e7c0e7824 */ /* 0x000fe200078e02ff */
[----:B------:R-:W-:Y:S02]  /*3eb0*/  IADD3 R16, P5, PT, R7, R171, RZ ;  /* 0x000000ab07107210 */ /* 0x000fe40007fbe0ff */
[----:B------:R-:W-:Y:S02]  /*3ec0*/  SHF.R.S32.HI R13, RZ, 0x1f, R15 ;  /* 0x0000001fff0d7819 */ /* 0x000fe4000001140f */
[----:B------:R-:W-:Y:S02]  /*3ed0*/  IADD3 R6, P4, PT, R15, R8, RZ ;  /* 0x000000080f067210 */ /* 0x000fe40007f9e0ff */
[----:B------:R-:W-:-:S02]  /*3ee0*/  SHF.R.U32.HI R12, RZ, 0x1, R12 ;  /* 0x00000001ff0c7819 */ /* 0x000fc4000001160c */
[----:B------:R-:W-:Y:S01]  /*3ef0*/  LEA.HI.X.SX32 R17, R7, R173, 0x1, P5 ;  /* 0x000000ad07117211 */ /* 0x000fe200028f0eff */
[----:B------:R-:W-:Y:S01]  /*3f00*/  IMAD.X R7, R13, 0x1, R9, P4 ;  /* 0x000000010d077824 */ /* 0x000fe200020e0609 */
[----:B------:R-:W-:Y:S01]  /*3f10*/  LOP3.LUT P6, RZ, R12, 0x1, RZ, 0xc0, !PT ;  /* 0x000000010cff7812 */ /* 0x000fe200078cc0ff */
[----:B------:R-:W-:Y:S01]  /*3f20*/  IMAD R12, R124, 0x1f, RZ ;  /* 0x0000001f7c0c7824 */ /* 0x000fe200078e02ff */
[----:B------:R-:W-:Y:S02]  /*3f30*/  SHF.R.S32.HI R11, RZ, 0x1f, R14 ;  /* 0x0000001fff0b7819 */ /* 0x000fe4000001140e */
[----:B-1----:R-:W-:Y:S02]  /*3f40*/  IADD3 R4, P4, PT, R14, R8, RZ ;  /* 0x000000080e047210 */ /* 0x002fe40007f9e0ff */
[----:B------:R-:W-:-:S03]  /*3f50*/  SHF.R.S32.HI R10, RZ, 0x1f, R12 ;  /* 0x0000001fff0a7819 */ /* 0x000fc6000001140c */
[----:B------:R-:W-:Y:S01]  /*3f60*/  IMAD.X R5, R11, 0x1, R9, P4 ;  /* 0x000000010b057824 */ /* 0x000fe200020e0609 */
[----:B------:R-:W-:Y:S02]  /*3f70*/  IADD3 R8, P4, PT, R12, R8, RZ ;  /* 0x000000080c087210 */ /* 0x000fe40007f9e0ff */
[----:B0-----:R-:W-:Y:S02]  /*3f80*/  PRMT R126, RZ, 0x7610, R126 ;  /* 0x00007610ff7e7816 */ /* 0x001fe4000000007e */
[----:B------:R-:W-:Y:S01]  /*3f90*/  PRMT R127, RZ, 0x7610, R127 ;  /* 0x00007610ff7f7816 */ /* 0x000fe2000000007f */
[----:B------:R-:W-:Y:S01]  /*3fa0*/  IMAD.X R9, R10, 0x1, R9, P4 ;  /* 0x000000010a097824 */ /* 0x000fe200020e0609 */
[----:B------:R-:W-:Y:S02]  /*3fb0*/  PRMT R174, RZ, 0x7610, R174 ;  /* 0x00007610ffae7816 */ /* 0x000fe400000000ae */
[----:B------:R-:W-:Y:S01]  /*3fc0*/  PRMT R171, RZ, 0x7610, R171 ;  /* 0x00007610ffab7816 */ /* 0x000fe200000000ab */
[----:B------:R-:W4:Y:S01]  /*3fd0*/  @P2 LDG.E.U8 R126, desc[UR18][R6.64] ;  /* 0x00000012067e2981 */ /* 0x000f22000c1e1100 */
[----:B------:R-:W-:-:S02]  /*3fe0*/  PRMT R173, RZ, 0x7610, R173 ;  /* 0x00007610ffad7816 */ /* 0x000fc400000000ad */
[----:B------:R-:W-:Y:S01]  /*3ff0*/  PRMT R175, RZ, 0x7610, R175 ;  /* 0x00007610ffaf7816 */ /* 0x000fe200000000af */
[----:B------:R-:W4:Y:S01]  /*4000*/  @P6 LDG.E.U8 R127, desc[UR18][R4.64] ;  /* 0x00000012047f6981 */ /* 0x000f22000c1e1100 */
[----:B------:R-:W-:Y:S02]  /*4010*/  PRMT R177, RZ, 0x7610, R177 ;  /* 0x00007610ffb17816 */ /* 0x000fe400000000b1 */
[----:B------:R-:W-:Y:S01]  /*4020*/  PRMT R179, RZ, 0x7610, R179 ;  /* 0x00007610ffb37816 */ /* 0x000fe200000000b3 */
[----:B------:R0:W4:Y:S01]  /*4030*/  @!P1 LDG.E.U8 R174, desc[UR18][R8.64] ;  /* 0x0000001208ae9981 */ /* 0x000122000c1e1100 */
        /* <DEDUP_REMOVED lines=8> */
[----:B------:R-:W4:Y:S01]  /*40c0*/  @P0 LDG.E.U8 R175, desc[UR18][R70.64] ;  /* 0x0000001246af0981 */ /* 0x000f22000c1e1100 */
        /* <DEDUP_REMOVED lines=30> */
[----:B------:R-:W-:-:S03]  /*42b0*/  PRMT R206, RZ, 0x7610, R206 ;  /* 0x00007610ffce7816 */ /* 0x000fc600000000ce */
[----:B------:R-:W4:Y:S04]  /*42c0*/  @P0 LDG.E.U8 R197, desc[UR18][R26.64] ;  /* 0x000000121ac50981 */ /* 0x000f28000c1e1100 */
        /* <DEDUP_REMOVED lines=17> */
[----:B------:R-:W4:Y:S01]  /*43e0*/  @P0 LDG.E.U8 R206, desc[UR18][R16.64] ;  /* 0x0000001210ce0981 */ /* 0x000f22000c1e1100 */
[----:B------:R-:W-:-:S04]  /*43f0*/  @!UP1 UIADD3 UR4, UPT, UPT, -UR7, 0x100000, URZ ;  /* 0x0010000007049890 */ /* 0x000fc8000fffe1ff */
[----:B------:R-:W-:Y:S02]  /*4400*/  @!UP1 USHF.L.U32 UR5, UR4, 0xb, URZ ;  /* 0x0000000b04059899 */ /* 0x000fe400080006ff */
[----:B------:R-:W-:Y:S01]  /*4410*/  @!UP1 USHF.L.U32 UR4, UR4, 0x1, URZ ;  /* 0x0000000104049899 */ /* 0x000fe200080006ff */
[----:B------:R-:W-:Y:S01]  /*4420*/  VOTEU.ALL UP1, P3 ;  /* 0x0000000000ff7886 */ /* 0x000fe20001820000 */
[C---:B0-----:R-:W-:Y:S02]  /*4430*/  LOP3.LUT R9, R146.reuse, 0x10, RZ, 0x3c, !PT ;  /* 0x0000001092097812 */ /* 0x041fe400078e3cff */
[C---:B------:R-:W-:Y:S02]  /*4440*/  LOP3.LUT R8, R146.reuse, 0x20, RZ, 0x3c, !PT ;  /* 0x0000002092087812 */ /* 0x040fe400078e3cff */
[C---:B------:R-:W-:Y:S02]  /*4450*/  LOP3.LUT R7, R146.reuse, 0x30, RZ, 0x3c, !PT ;  /* 0x0000003092077812 */ /* 0x040fe400078e3cff */
[----:B------:R-:W-:-:S02]  /*4460*/  LOP3.LUT R6, R146, 0x40, RZ, 0x3c, !PT ;  /* 0x0000004092067812 */ /* 0x000fc400078e3cff */
[C---:B------:R-:W-:Y:S02]  /*4470*/  LOP3.LUT R5, R146.reuse, 0x50, RZ, 0x3c, !PT ;  /* 0x0000005092057812 */ /* 0x040fe400078e3cff */
[----:B------:R0:W1:Y:S01]  /*4480*/  @!UP1 SYNCS.EXCH.64 URZ, [UR16+0x4008], UR4 ;  /* 0x0040080410ff95b2 */ /* 0x0000620008000100 */
[----:B--2---:R-:W-:Y:S01]  /*4490*/  STS.U8 [R146+UR16], R163 ;  /* 0x000000a392007988 */ /* 0x004fe20008000010 */
[----:B------:R-:W-:-:S03]  /*44a0*/  LOP3.LUT R4, R146, 0x60, RZ, 0x3c, !PT ;  /* 0x0000006092047812 */ /* 0x000fc600078e3cff */
[----:B------:R-:W-:Y:S04]  /*44b0*/  STS.U8 [R146+UR16+0x400], R165 ;  /* 0x000400a592007988 */ /* 0x000fe80008000010 */
[----:B------:R-:W-:Y:S04]  /*44c0*/  STS.U8 [R146+UR16+0x800], R167 ;  /* 0x000800a792007988 */ /* 0x000fe80008000010 */
[----:B------:R-:W-:Y:S04]  /*44d0*/  STS.U8 [R146+UR16+0xc00], R169 ;  /* 0x000c00a992007988 */ /* 0x000fe80008000010 */
[----:B---3--:R-:W-:Y:S04]  /*44e0*/  STS.U8 [R9+UR16+0x80], R170 ;  /* 0x000080aa09007988 */ /* 0x008fe80008000010 */
[----:B------:R-:W-:Y:S04]  /*44f0*/  STS.U8 [R9+UR16+0x480], R166 ;  /* 0x000480a609007988 */ /* 0x000fe80008000010 */
[----:B------:R-:W-:Y:S04]  /*4500*/  STS.U8 [R9+UR16+0x880], R168 ;  /* 0x000880a809007988 */ /* 0x000fe80008000010 */
[----:B------:R-:W-:Y:S04]  /*4510*/  STS.U8 [R9+UR16+0xc80], R172 ;  /* 0x000c80ac09007988 */ /* 0x000fe80008000010 */
[----:B-----5:R2:W-:Y:S04]  /*4520*/  STS.U8 [R8+UR16+0x100], R3 ;  /* 0x0001000308007988 */ /* 0x0205e80008000010 */
[----:B------:R0:W-:Y:S04]  /*4530*/  STS.U8 [R8+UR16+0x500], R157 ;  /* 0x0005009d08007988 */ /* 0x0001e80008000010 */
[----:B------:R0:W-:Y:S01]  /*4540*/  STS.U8 [R8+UR16+0x900], R159 ;  /* 0x0009009f08007988 */ /* 0x0001e20008000010 */
[----:B--2---:R-:W-:-:S03]  /*4550*/  LOP3.LUT R3, R146, 0x70, RZ, 0x3c, !PT ;  /* 0x0000007092037812 */ /* 0x004fc600078e3cff */
[----:B------:R0:W-:Y:S04]  /*4560*/  STS.U8 [R8+UR16+0xd00], R161 ;  /* 0x000d00a108007988 */ /* 0x0001e80008000010 */
[----:B----4-:R0:W-:Y:S04]  /*4570*/  STS.U8 [R7+UR16+0x180], R162 ;  /* 0x000180a207007988 */ /* 0x0101e80008000010 */
[----:B------:R0:W-:Y:S04]  /*4580*/  STS.U8 [R7+UR16+0x580], R158 ;  /* 0x0005809e07007988 */ /* 0x0001e80008000010 */
[----:B------:R0:W-:Y:S04]  /*4590*/  STS.U8 [R7+UR16+0x980], R160 ;  /* 0x000980a007007988 */ /* 0x0001e80008000010 */
[----:B------:R0:W-:Y:S04]  /*45a0*/  STS.U8 [R7+UR16+0xd80], R164 ;  /* 0x000d80a407007988 */ /* 0x0001e80008000010 */
[----:B------:R0:W-:Y:S04]  /*45b0*/  STS.U8 [R6+UR16+0x200], R151 ;  /* 0x0002009706007988 */ /* 0x0001e80008000010 */
[----:B------:R0:W-:Y:S04]  /*45c0*/  STS.U8 [R6+UR16+0x600], R153 ;  /* 0x0006009906007988 */ /* 0x0001e80008000010 */
[----:B------:R0:W-:Y:S01]  /*45d0*/  STS.U8 [R6+UR16+0xa00], R155 ;  /* 0x000a009b06007988 */ /* 0x0001e20008000010 */
[----:B------:R-:W-:-:S04]  /*45e0*/  ISETP.NE.U32.AND P0, PT, RZ, UR8, PT ;  /* 0x00000008ff007c0c */ /* 0x000fc8000bf05070 */
[C---:B------:R-:W-:Y:S02]  /*45f0*/  ISETP.LT.OR P1, PT, R90.reuse, 0x20, P0 ;  /* 0x000000205a00780c */ /* 0x040fe40000721670 */
[----:B------:R-:W-:Y:S01]  /*4600*/  ISETP.GE.AND P2, PT, R90, 0x40, PT ;  /* 0x000000405a00780c */ /* 0x000fe20003f46270 */
[----:B------:R0:W-:Y:S04]  /*4610*/  STS.U8 [R6+UR16+0xe00], R201 ;  /* 0x000e00c906007988 */ /* 0x0001e80008000010 */
        /* <DEDUP_REMOVED lines=43> */
[----:B------:R0:W-:Y:S01]  /*48d0*/  STS.U8 [R9+UR16+0x1f80], R206 ;  /* 0x001f80ce09007988 */ /* 0x0001e20008000010 */
[----:B-1----:R1:W-:Y:S06]  /*48e0*/  MEMBAR.ALL.CTA ;  /* 0x0000000000007992 */ /* 0x0023ec0000008000 */
[----:B-1----:R-:W1:Y:S02]  /*48f0*/  FENCE.VIEW.ASYNC.S ;  /* 0x00000000000073c6 */ /* 0x002e640000000000 */
[----:B-1----:R-:W-:Y:S06]  /*4900*/  BAR.SYNC.DEFER_BLOCKING 0x0 ;  /* 0x0000000000007b1d */ /* 0x002fec0000010000 */
[----:B------:R-:W-:Y:S05]  /*4910*/  @P1 BRA `(.L_x_6) ;  /* 0x00000000003c1947 */ /* 0x000fea0003800000 */
[----:B0-----:R-:W-:Y:S02]  /*4920*/  UIADD3 UR4, UPT, UPT, UR16, 0x1000, URZ ;  /* 0x0000100010047890 */ /* 0x001fe4000fffe0ff */
[----:B------:R-:W-:Y:S02]  /*4930*/  USHF.R.U32.HI UR6, URZ, 0x4, UR16 ;  /* 0x00000004ff067899 */ /* 0x000fe40008011610 */
[----:B------:R-:W-:Y:S02]  /*4940*/  USHF.R.U32.HI UR4, URZ, 0x4, UR4 ;  /* 0x00000004ff047899 */ /* 0x000fe40008011604 */
[----:B------:R-:W-:Y:S02]  /*4950*/  USGXT.U32 UR6, UR6, 0xe ;  /* 0x0000000e0606789a */ /* 0x000fe40008000000 */
[----:B------:R-:W-:Y:S01]  /*4960*/  USGXT.U32 UR8, UR4, 0xe ;  /* 0x0000000e0408789a */ /* 0x000fe20008000000 */
[----:B------:R-:W-:Y:S02]  /*4970*/  UMOV UR5, URZ ;  /* 0x000000ff00057c82 */ /* 0x000fe40008000000 */
[----:B------:R-:W-:Y:S01]  /*4980*/  UMOV UR4, UR10 ;  /* 0x0000000a00047c82 */ /* 0x000fe20008000000 */
[----:B------:R-:W-:Y:S01]  /*4990*/  UMOV UR14, 0x0 ;  /* 0x00000000000e7882 */ /* 0x000fe20000000000 */
[----:B------:R-:W-:Y:S01]  /*49a0*/  UMOV UR15, 0x8208010 ;  /* 0x08208010000f7882 */ /* 0x000fe20000000000 */
[----:B------:R-:W-:Y:S01]  /*49b0*/  UMOV UR7, 0x40004040 ;  /* 0x4000404000077882 */ /* 0x000fe20000000000 */
[----:B------:R-:W-:Y:S01]  /*49c0*/  UMOV UR9, 0xc0004010 ;  /* 0xc000401000097882 */ /* 0x000fe20000000000 */
[----:B------:R-:W-:Y:S01]  /*49d0*/  UMOV UR4, UR4 ;  /* 0x0000000400047c82 */ /* 0x000fe20008000000 */
[----:B------:R1:W-:Y:S01]  /*49e0*/  UTCQMMA gdesc[UR6], gdesc[UR8], tmem[UR17], tmem[UR14], idesc[UR15], !UPT ;  /* 0x00ff0e08060075ea */ /* 0x0003e2000f800311 */
[----:B------:R1:W-:Y:S01]  /*49f0*/  UTCBAR [UR4], URZ ;  /* 0x000000ff040073e9 */ /* 0x0003e200080000ff */
[----:B------:R-:W-:-:S02]  /*4a00*/  NOP ;  /* 0x0000000000007918 */ /* 0x000fc40000000000 */
.L_x_6:
[----:B01----:R-:W-:Y:S01]  /*4a10*/  UMOV UR4, URZ ;  /* 0x000000ff00047c82 */ /* 0x003fe20008000000 */
[----:B------:R-:W-:Y:S05]  /*4a20*/  @!P2 BRA `(.L_x_7) ;  /* 0x000000180064a947 */ /* 0x000fea0003800000 */
[----:B------:R-:W-:Y:S01]  /*4a30*/  SHF.R.S32.HI R127, RZ, 0x1f, R90 ;  /* 0x0000001fff7f7819 */ /* 0x000fe2000001145a */
[----:B------:R-:W-:Y:S01]  /*4a40*/  IMAD.SHL.U32 R149, R124, 0x20, RZ ;  /* 0x000000207c957824 */ /* 0x000fe200078e00ff */
[----:B------:R-:W-:Y:S01]  /*4a50*/  UIADD3 UR5, UPT, UPT, UR16, 0x3000, URZ ;  /* 0x0000300010057890 */ /* 0x000fe2000fffe0ff */
[----:B------:R-:W-:Y:S01]  /*4a60*/  IMAD.SHL.U32 R173, R125, 0x20, RZ ;  /* 0x000000207dad7824 */ /* 0x000fe200078e00ff */
[----:B------:R-:W-:Y:S01]  /*4a70*/  LEA.HI R127, R127, R90, RZ, 0x5 ;  /* 0x0000005a7f7f7211 */ /* 0x000fe200078f28ff */
[----:B------:R-:W-:Y:S01]  /*4a80*/  UIADD3 UR4, UPT, UPT, UR16, 0x2000, URZ ;  /* 0x0000200010047890 */ /* 0x000fe2000fffe0ff */
[----:B------:R-:W-:Y:S01]  /*4a90*/  IADD3 R150, P1, P2, R150, UR20, R149 ;  /* 0x0000001496967c10 */ /* 0x000fe2000fa3e095 */
[----:B------:R-:W-:Y:S01]  /*4aa0*/  USHF.R.U32.HI UR5, URZ, 0x4, UR5 ;  /* 0x00000004ff057899 */ /* 0x000fe20008011605 */
[----:B------:R-:W-:Y:S01]  /*4ab0*/  SHF.R.S32.HI R127, RZ, 0x5, R127 ;  /* 0x00000005ff7f7819 */ /* 0x000fe2000001147f */
[----:B------:R-:W-:Y:S01]  /*4ac0*/  USHF.R.U32.HI UR4, URZ, 0x4, UR4 ;  /* 0x00000004ff047899 */ /* 0x000fe20008011604 */
[----:B------:R-:W-:Y:S01]  /*4ad0*/  SHF.R.S32.HI R148, RZ, 0x1f, R149 ;  /* 0x0000001fff947819 */ /* 0x000fe20000011495 */
[----:B------:R-:W-:Y:S01]  /*4ae0*/  IMAD.MOV.U32 R124, RZ, RZ, RZ ;  /* 0x000000ffff7c7224 */ /* 0x000fe200078e00ff */
[----:B------:R-:W-:Y:S01]  /*4af0*/  VIMNMX R127, PT, PT, R127, 0x2, !PT ;  /* 0x000000027f7f7848 */ /* 0x000fe20007fe0100 */
[----:B------:R-:W-:Y:S01]  /*4b00*/  USGXT.U32 UR14, UR5, 0xe ;  /* 0x0000000e050e789a */ /* 0x000fe20008000000 */
[----:B------:R-:W-:Y:S01]  /*4b10*/  IADD3.X R147, PT, PT, R147, UR21, R148, P1, P2 ;  /* 0x0000001593937c10 */ /* 0x000fe20008fe4494 */
[----:B------:R-:W0:Y:S01]  /*4b20*/  LDCU UR20, c[0x0][0x3a8] ;  /* 0x00007500ff1477ac */ /* 0x000e220008000800 */
[----:B------:R-:W-:Y:S01]  /*4b30*/  SHF.R.S32.HI R176, RZ, 0x1f, R173 ;  /* 0x0000001fffb07819 */ /* 0x000fe200000114ad */
[----:B------:R-:W-:Y:S01]  /*4b40*/  VIADD R175, R127, 0xffffffff ;  /* 0xffffffff7faf7836 */ /* 0x000fe20000000000 */
[----:B------:R-:W-:Y:S01]  /*4b50*/  USGXT.U32 UR8, UR4, 0xe ;  /* 0x0000000e0408789a */ /* 0x000fe20008000000 */
[----:B------:R-:W-:Y:S01]  /*4b60*/  UMOV UR13, UR10 ;  /* 0x0000000a000d7c82 */ /* 0x000fe20008000000 */
[----:B------:R-:W-:Y:S01]  /*4b70*/  UMOV UR15, 0x1 ;  /* 0x00000001000f7882 */ /* 0x000fe20000000000 */
[----:B------:R-:W-:-:S09]  /*4b80*/  UMOV UR5, URZ ;  /* 0x000000ff00057c82 */ /* 0x000fd20008000000 */
.L_x_10:
[----:B------:R-:W-:Y:S01]  /*4b90*/  IMAD.U32 R124, R124, -0x80000000, RZ ;  /* 0x800000007c7c7824 */ /* 0x000fe200078e00ff */
[----:B0-----:R-:W-:Y:S02]  /*4ba0*/  IADD3 R128, P5, PT, R150, UR20, RZ ;  /* 0x0000001496807c10 */ /* 0x001fe4000ffbe0ff */
[C---:B------:R-:W-:Y:S01]  /*4bb0*/  ISETP.GT.AND P2, PT, R141.reuse, 0x1, PT ;  /* 0x000000018d00780c */ /* 0x040fe20003f44270 */
[----:B------:R-:W0:Y:S01]  /*4bc0*/  SYNCS.PHASECHK.TRANS64.TRYWAIT P4, [UR13], R124 ;  /* 0x0000007cff0075a7 */ /* 0x000e22000808110d */
[----:B------:R-:W-:Y:S01]  /*4bd0*/  ISETP.GT.AND P1, PT, R141, 0x2, PT ;  /* 0x000000028d00780c */ /* 0x000fe20003f24270 */
[----:B------:R-:W-:Y:S01]  /*4be0*/  IMAD.X R129, R144, 0x1, R147, P5 ;  /* 0x0000000190817824 */ /* 0x000fe200028e0693 */
[----:B------:R-:W-:Y:S01]  /*4bf0*/  PRMT R174, RZ, 0x7610, R174 ;  /* 0x00007610ffae7816 */ /* 0x000fe200000000ae */
[----:B0-----:R-:W-:Y:S10]  /*4c00*/  @!P4 BRA `(.L_x_8) ;  /* 0x0000005c00f8c947 */ /* 0x001ff40003800000 */
.L_x_16:
[-C--:B------:R-:W-:Y:S01]  /*4c10*/  IADD3 R124, P4, PT, R145, R150.reuse, RZ ;  /* 0x00000096917c7210 */ /* 0x080fe20007f9e0ff */
[----:B------:R0:W2:Y:S01]  /*4c20*/  @P2 LDG.E.U8 R174, desc[UR18][R128.64] ;  /* 0x0000001280ae2981 */ /* 0x0000a2000c1e1100 */
[----:B------:R-:W-:Y:S02]  /*4c30*/  PRMT R159, RZ, 0x7610, R159 ;  /* 0x00007610ff9f7816 */ /* 0x000fe4000000009f */
[----:B------:R-:W-:Y:S01]  /*4c40*/  ISETP.GT.AND P5, PT, R141, 0x3, PT ;  /* 0x000000038d00780c */ /* 0x000fe20003fa4270 */
[--C-:B------:R-:W-:Y:S01]  /*4c50*/  IMAD.X R125, R143, 0x1, R147.reuse, P4 ;  /* 0x000000018f7d7824 */ /* 0x100fe200020e0693 */
[-C--:B------:R-:W-:Y:S02]  /*4c60*/  IADD3 R126, P2, PT, R142, R150.reuse, RZ ;  /* 0x000000968e7e7210 */ /* 0x080fe40007f5e0ff */
[----:B------:R-:W-:Y:S02]  /*4c70*/  ISETP.GT.AND P4, PT, R141, 0x4, PT ;  /* 0x000000048d00780c */ /* 0x000fe40003f84270 */
[----:B------:R-:W3:Y:S01]  /*4c80*/  @P1 LDG.E.U8 R159, desc[UR18][R124.64] ;  /* 0x000000127c9f1981 */ /* 0x000ee2000c1e1100 */
[----:B------:R-:W-:Y:S01]  /*4c90*/  IADD3 R130, P1, PT, R139, R150, RZ ;  /* 0x000000968b827210 */ /* 0x000fe20007f3e0ff */
[----:B------:R-:W-:Y:S01]  /*4ca0*/  IMAD.X R127, R140, 0x1, R147, P2 ;  /* 0x000000018c7f7824 */ /* 0x000fe200010e0693 */
[----:B------:R-:W-:-:S02]  /*4cb0*/  PRMT R162, RZ, 0x7610, R162 ;  /* 0x00007610ffa27816 */ /* 0x000fc400000000a2 */
[----:B------:R-:W-:Y:S01]  /*4cc0*/  PRMT R171, RZ, 0x7610, R171 ;  /* 0x00007610ffab7816 */ /* 0x000fe200000000ab */
[----:B------:R-:W-:-:S03]  /*4cd0*/  IMAD.X R131, R137, 0x1, R147, P1 ;  /* 0x0000000189837824 */ /* 0x000fc600008e0693 */
[----:B------:R1:W4:Y:S01]  /*4ce0*/  @P5 LDG.E.U8 R162, desc[UR18][R126.64] ;  /* 0x000000127ea25981 */ /* 0x000322000c1e1100 */
[-C--:B0-----:R-:W-:Y:S02]  /*4cf0*/  IADD3 R128, P5, PT, R138, R150.reuse, RZ ;  /* 0x000000968a807210 */ /* 0x081fe40007fbe0ff */
[C---:B------:R-:W-:Y:S01]  /*4d00*/  ISETP.GT.AND P2, PT, R141.reuse, 0x5, PT ;  /* 0x000000058d00780c */ /* 0x040fe20003f44270 */
[----:B------:R0:W5:Y:S01]  /*4d10*/  @P4 LDG.E.U8 R171, desc[UR18][R130.64] ;  /* 0x0000001282ab4981 */ /* 0x000162000c1e1100 */
[C---:B------:R-:W-:Y:S01]  /*4d20*/  ISETP.GT.AND P4, PT, R141.reuse, 0x7, PT ;  /* 0x000000078d00780c */ /* 0x040fe20003f84270 */
[----:B------:R-:W-:Y:S01]  /*4d30*/  IMAD.X R129, R136, 0x1, R147, P5 ;  /* 0x0000000188817824 */ /* 0x000fe200028e0693 */
[----:B------:R-:W-:Y:S02]  /*4d40*/  ISETP.GT.AND P1, PT, R141, 0x6, PT ;  /* 0x000000068d00780c */ /* 0x000fe40003f24270 */
[-C--:B-1----:R-:W-:Y:S02]  /*4d50*/  IADD3 R126, P5, PT, R134, R150.reuse, RZ ;  /* 0x00000096867e7210 */ /* 0x082fe40007fbe0ff */
[----:B------:R-:W-:-:S02]  /*4d60*/  IADD3 R124, P6, PT, R135, R150, RZ ;  /* 0x00000096877c7210 */ /* 0x000fc40007fde0ff */
[----:B------:R-:W-:Y:S01]  /*4d70*/  PRMT R170, RZ, 0x7610, R170 ;  /* 0x00007610ffaa7816 */ /* 0x000fe200000000aa */
[--C-:B------:R-:W-:Y:S01]  /*4d80*/  IMAD.X R127, R132, 0x1, R147.reuse, P5 ;  /* 0x00000001847f7824 */ /* 0x100fe200028e0693 */
[----:B------:R-:W-:Y:S01]  /*4d90*/  PRMT R160, RZ, 0x7610, R160 ;  /* 0x00007610ffa07816 */ /* 0x000fe200000000a0 */
[----:B------:R-:W-:Y:S01]  /*4da0*/  IMAD.X R125, R133, 0x1, R147, P6 ;  /* 0x00000001857d7824 */ /* 0x000fe200030e0693 */
[----:B------:R-:W-:Y:S02]  /*4db0*/  PRMT R163, RZ, 0x7610, R163 ;  /* 0x00007610ffa37816 */ /* 0x000fe400000000a3 */
[----:B0-----:R-:W-:Y:S01]  /*4dc0*/  IADD3 R130, P6, PT, R123, R150, RZ ;  /* 0x000000967b827210 */ /* 0x001fe20007fde0ff */
[----:B------:R0:W2:Y:S01]  /*4dd0*/  @P2 LDG.E.U8 R170, desc[UR18][R128.64] ;  /* 0x0000001280aa2981 */ /* 0x0000a2000c1e1100 */
[----:B------:R-:W-:-:S03]  /*4de0*/  ISETP.GT.AND P2, PT, R141, 0x8, PT ;  /* 0x000000088d00780c */ /* 0x000fc60003f44270 */
[----:B------:R-:W2:Y:S01]  /*4df0*/  @P4 LDG.E.U8 R160, desc[UR18][R126.64] ;  /* 0x000000127ea04981 */ /* 0x000ea2000c1e1100 */
[----:B------:R-:W-:Y:S01]  /*4e00*/  ISETP.GT.AND P4, PT, R141, 0xa, PT ;  /* 0x0000000a8d00780c */ /* 0x000fe20003f84270 */
[----:B------:R-:W-:Y:S02]  /*4e10*/  IMAD.X R131, R121, 0x1, R147, P6 ;  /* 0x0000000179837824 */ /* 0x000fe400030e0693 */
[----:B------:R1:W2:Y:S01]  /*4e20*/  @P1 LDG.E.U8 R163, desc[UR18][R124.64] ;  /* 0x000000127ca31981 */ /* 0x0002a2000c1e1100 */
[----:B------:R-:W-:Y:S02]  /*4e30*/  ISETP.GT.AND P1, PT, R141, 0x9, PT ;  /* 0x000000098d00780c */ /* 0x000fe40003f24270 */
[-C--:B0-----:R-:W-:Y:S02]  /*4e40*/  IADD3 R128, P5, PT, R119, R150.reuse, RZ ;  /* 0x0000009677807210 */ /* 0x081fe40007fbe0ff */
[----:B------:R-:W-:Y:S02]  /*4e50*/  PRMT R169, RZ, 0x7610, R169 ;  /* 0x00007610ffa97816 */ /* 0x000fe400000000a9 */
[----:B-1----:R-:W-:-:S02]  /*4e60*/  IADD3 R124, P6, PT, R115, R150, RZ ;  /* 0x00000096737c7210 */ /* 0x002fc40007fde0ff */
[----:B------:R-:W-:Y:S01]  /*4e70*/  PRMT R161, RZ, 0x7610, R161 ;  /* 0x00007610ffa17816 */ /* 0x000fe200000000a1 */
[--C-:B------:R-:W-:Y:S01]  /*4e80*/  IMAD.X R129, R117, 0x1, R147.reuse, P5 ;  /* 0x0000000175817824 */ /* 0x100fe200028e0693 */
[----:B------:R-:W-:Y:S01]  /*4e90*/  PRMT R166, RZ, 0x7610, R166 ;  /* 0x00007610ffa67816 */ /* 0x000fe200000000a6 */
[----:B------:R-:W-:Y:S01]  /*4ea0*/  IMAD.X R125, R113, 0x1, R147, P6 ;  /* 0x00000001717d7824 */ /* 0x000fe200030e0693 */
[----:B------:R-:W-:Y:S01]  /*4eb0*/  IADD3 R126, P5, PT, R114, R150, RZ ;  /* 0x00000096727e7210 */ /* 0x000fe20007fbe0ff */
[----:B------:R0:W2:Y:S01]  /*4ec0*/  @P2 LDG.E.U8 R169, desc[UR18][R130.64] ;  /* 0x0000001282a92981 */ /* 0x0000a2000c1e1100 */
[----:B------:R-:W-:-:S03]  /*4ed0*/  ISETP.GT.AND P2, PT, R141, 0xb, PT ;  /* 0x0000000b8d00780c */ /* 0x000fc60003f44270 */
[----:B------:R-:W2:Y:S01]  /*4ee0*/  @P4 LDG.E.U8 R161, desc[UR18][R124.64] ;  /* 0x000000127ca14981 */ /* 0x000ea2000c1e1100 */
[C---:B------:R-:W-:Y:S01]  /*4ef0*/  ISETP.GT.AND P4, PT, R141.reuse, 0xd, PT ;  /* 0x0000000d8d00780c */ /* 0x040fe20003f84270 */
[----:B------:R-:W-:Y:S02]  /*4f00*/  IMAD.X R127, R112, 0x1, R147, P5 ;  /* 0x00000001707f7824 */ /* 0x000fe400028e0693 */
[----:B------:R1:W2:Y:S01]  /*4f10*/  @P1 LDG.E.U8 R166, desc[UR18][R128.64] ;  /* 0x0000001280a61981 */ /* 0x0002a2000c1e1100 */
[----:B------:R-:W-:Y:S02]  /*4f20*/  ISETP.GT.AND P1, PT, R141, 0xc, PT ;  /* 0x0000000c8d00780c */ /* 0x000fe40003f24270 */
[-C--:B0-----:R-:W-:Y:S02]  /*4f30*/  IADD3 R130, P6, PT, R111, R150.reuse, RZ ;  /* 0x000000966f827210 */ /* 0x081fe40007fde0ff */
[----:B------:R-:W-:Y:S02]  /*4f40*/  PRMT R158, RZ, 0x7610, R158 ;  /* 0x00007610ff9e7816 */ /* 0x000fe4000000009e */
[----:B-1----:R-:W-:-:S02]  /*4f50*/  IADD3 R128, P5, PT, R110, R150, RZ ;  /* 0x000000966e807210 */ /* 0x002fc40007fbe0ff */
[----:B------:R-:W-:Y:S01]  /*4f60*/  PRMT R172, RZ, 0x7610, R172 ;  /* 0x00007610ffac7816 */ /* 0x000fe200000000ac */
[----:B------:R-:W-:Y:S01]  /*4f70*/  IMAD.X R131, R109, 0x1, R147, P6 ;  /* 0x000000016d837824 */ /* 0x000fe200030e0693 */
[----:B------:R-:W-:Y:S01]  /*4f80*/  PRMT R167, RZ, 0x7610, R167 ;  /* 0x00007610ffa77816 */ /* 0x000fe200000000a7 */
[----:B------:R-:W-:Y:S01]  /*4f90*/  IMAD.X R129, R108, 0x1, R147, P5 ;  /* 0x000000016c817824 */ /* 0x000fe200028e0693 */
[----:B------:R-:W-:Y:S01]  /*4fa0*/  IADD3 R124, P6, PT, R107, R150, RZ ;  /* 0x000000966b7c7210 */ /* 0x000fe20007fde0ff */
        /* <DEDUP_REMOVED lines=60> */
[----:B------:R0:W3:Y:S01]  /*5370*/  @P2 LDG.E.U8 R156, desc[UR18][R126.64] ;  /* 0x000000127e9c2981 */ /* 0x0000e2000c1e1100 */
[----:B------:R-:W-:-:S03]  /*5380*/  ISETP.GT.AND P2, PT, R141, 0x1a, PT ;  /* 0x0000001a8d00780c */ /* 0x000fc60003f44270 */
[----:B------:R-:W3:Y:S01]  /*5390*/  @P4 LDG.E.U8 R178, desc[UR18][R128.64] ;  /* 0x0000001280b24981 */ /* 0x000ee2000c1e1100 */
[C---:B------:R-:W-:Y:S01]  /*53a0*/  ISETP.GT.AND P4, PT, R141.reuse, 0x1c, PT ;  /* 0x0000001c8d00780c */ /* 0x040fe20003f84270 */
[----:B------:R-:W-:Y:S02]  /*53b0*/  IMAD.X R125, R84, 0x1, R147, P6 ;  /* 0x00000001547d7824 */ /* 0x000fe400030e0693 */
[----:B------:R1:W3:Y:S01]  /*53c0*/  @P1 LDG.E.U8 R177, desc[UR18][R130.64] ;  /* 0x0000001282b11981 */ /* 0x0002e2000c1e1100 */
[----:B------:R-:W-:Y:S02]  /*53d0*/  ISETP.GT.AND P1, PT, R141, 0x1b, PT ;  /* 0x0000001b8d00780c */ /* 0x000fe40003f24270 */
[----:B------:R-:W-:Y:S02]  /*53e0*/  PRMT R179, RZ, 0x7610, R179 ;  /* 0x00007610ffb37816 */ /* 0x000fe400000000b3 */
[----:B------:R-:W-:Y:S02]  /*53f0*/  PRMT R181, RZ, 0x7610, R181 ;  /* 0x00007610ffb57816 */ /* 0x000fe400000000b5 */
[----:B0-----:R-:W-:-:S02]  /*5400*/  IADD3 R126, P5, PT, R83, R150, RZ ;  /* 0x00000096537e7210 */ /* 0x001fc40007fbe0ff */
[----:B------:R-:W-:Y:S01]  /*5410*/  PRMT R180, RZ, 0x7610, R180 ;  /* 0x00007610ffb47816 */ /* 0x000fe200000000b4 */
[----:B------:R0:W4:Y:S01]  /*5420*/  @P2 LDG.E.U8 R179, desc[UR18][R124.64] ;  /* 0x000000127cb32981 */ /* 0x000122000c1e1100 */
[----:B-1----:R-:W-:-:S05]  /*5430*/  IADD3 R130, P6, PT, R81, R150, RZ ;  /* 0x0000009651827210 */ /* 0x002fca0007fde0ff */
[--C-:B------:R-:W-:Y:S01]  /*5440*/  IMAD.X R131, R80, 0x1, R147.reuse, P6 ;  /* 0x0000000150837824 */ /* 0x100fe200030e0693 */
[----:B------:R-:W-:Y:S01]  /*5450*/  ISETP.GT.AND P2, PT, R141, 0x1d, PT ;  /* 0x0000001d8d00780c */ /* 0x000fe20003f44270 */
[----:B------:R-:W-:-:S03]  /*5460*/  IMAD.X R127, R82, 0x1, R147, P5 ;  /* 0x00000001527f7824 */ /* 0x000fc600028e0693 */
[----:B------:R-:W4:Y:S01]  /*5470*/  @P4 LDG.E.U8 R181, desc[UR18][R130.64] ;  /* 0x0000001282b54981 */ /* 0x000f22000c1e1100 */
[-C--:B0-----:R-:W-:Y:S02]  /*5480*/  IADD3 R124, P4, PT, R14, R150.reuse, RZ ;  /* 0x000000960e7c7210 */ /* 0x081fe40007f9e0ff */
[----:B------:R-:W-:Y:S01]  /*5490*/  IADD3 R128, P5, PT, R15, R150, RZ ;  /* 0x000000960f807210 */ /* 0x000fe20007fbe0ff */
[----:B------:R0:W4:Y:S01]  /*54a0*/  @P1 LDG.E.U8 R180, desc[UR18][R126.64] ;  /* 0x000000127eb41981 */ /* 0x000122000c1e1100 */
[----:B------:R-:W-:Y:S01]  /*54b0*/  ISETP.GT.AND P1, PT, R141, 0x1e, PT ;  /* 0x0000001e8d00780c */ /* 0x000fe20003f24270 */
[--C-:B------:R-:W-:Y:S01]  /*54c0*/  IMAD.X R125, R11, 0x1, R147.reuse, P4 ;  /* 0x000000010b7d7824 */ /* 0x100fe200020e0693 */
[----:B------:R-:W-:Y:S01]  /*54d0*/  ISETP.GT.AND P4, PT, R141, RZ, PT ;  /* 0x000000ff8d00720c */ /* 0x000fe20003f84270 */
[----:B------:R-:W-:Y:S01]  /*54e0*/  IMAD.X R129, R13, 0x1, R147, P5 ;  /* 0x000000010d817824 */ /* 0x000fe200028e0693 */
[----:B------:R-:W-:Y:S02]  /*54f0*/  PRMT R182, RZ, 0x7610, R182 ;  /* 0x00007610ffb67816 */ /* 0x000fe400000000b6 */
[----:B------:R-:W-:-:S02]  /*5500*/  ISETP.GT.AND P5, PT, R141, 0x1f, PT ;  /* 0x0000001f8d00780c */ /* 0x000fc40003fa4270 */
[----:B------:R-:W-:Y:S02]  /*5510*/  PRMT R183, RZ, 0x7610, R183 ;  /* 0x00007610ffb77816 */ /* 0x000fe400000000b7 */
[----:B------:R-:W4:Y:S01]  /*5520*/  @P2 LDG.E.U8 R182, desc[UR18][R128.64] ;  /* 0x0000001280b62981 */ /* 0x000f22000c1e1100 */
[----:B0-----:R-:W-:Y:S02]  /*5530*/  IADD3 R126, P2, PT, R12, R150, RZ ;  /* 0x000000960c7e7210 */ /* 0x001fe40007f5e0ff */
[----:B------:R-:W-:Y:S01]  /*5540*/  PRMT R184, RZ, 0x7610, R184 ;  /* 0x00007610ffb87816 */ /* 0x000fe200000000b8 */
[----:B------:R0:W4:Y:S01]  /*5550*/  @P1 LDG.E.U8 R183, desc[UR18][R124.64] ;  /* 0x000000127cb71981 */ /* 0x000122000c1e1100 */
[----:B------:R-:W-:Y:S01]  /*5560*/  PRMT R131, RZ, 0x7610, R131 ;  /* 0x00007610ff837816 */ /* 0x000fe20000000083 */
[----:B------:R-:W-:Y:S01]  /*5570*/  IMAD.X R127, R10, 0x1, R147, P2 ;  /* 0x000000010a7f7824 */ /* 0x000fe200010e0693 */
[----:B------:R-:W-:-:S04]  /*5580*/  IADD3 R74, P1, PT, R173, R74, RZ ;  /* 0x0000004aad4a7210 */ /* 0x000fc80007f3e0ff */
[----:B------:R1:W4:Y:S01]  /*5590*/  @P5 LDG.E.U8 R184, desc[UR18][R126.64] ;  /* 0x000000127eb85981 */ /* 0x000322000c1e1100 */
[----:B0-----:R-:W-:Y:S02]  /*55a0*/  @P4 IMAD.MOV.U32 R124, RZ, RZ, R150 ;  /* 0x000000ffff7c4224 */ /* 0x001fe400078e0096 */
[----:B------:R-:W-:Y:S01]  /*55b0*/  @P4 IMAD.MOV.U32 R125, RZ, RZ, R147 ;  /* 0x000000ffff7d4224 */ /* 0x000fe200078e0093 */
[C---:B------:R-:W-:Y:S01]  /*55c0*/  IADD3 R70, P5, PT, R173.reuse, R70, RZ ;  /* 0x00000046ad467210 */ /* 0x040fe20007fbe0ff */
[C---:B------:R-:W-:Y:S01]  /*55d0*/  IMAD.X R75, R176.reuse, 0x1, R75, P1 ;  /* 0x00000001b04b7824 */ /* 0x040fe200008e064b */
[C---:B------:R-:W-:Y:S02]  /*55e0*/  IADD3 R62, P1, PT, R173.reuse, R62, RZ ;  /* 0x0000003ead3e7210 */ /* 0x040fe40007f3e0ff */
[----:B------:R0:W4:Y:S01]  /*55f0*/  @P4 LDG.E.U8 R131, desc[UR18][R124.64] ;  /* 0x000000127c834981 */ /* 0x000122000c1e1100 */
[C---:B------:R-:W-:Y:S01]  /*5600*/  IADD3 R66, P4, PT, R173.reuse, R66, RZ ;  /* 0x00000042ad427210 */ /* 0x040fe20007f9e0ff */
[C---:B------:R-:W-:Y:S01]  /*5610*/  IMAD.X R71, R176.reuse, 0x1, R71, P5 ;  /* 0x00000001b0477824 */ /* 0x040fe200028e0647 */
        /* <DEDUP_REMOVED lines=35> */
[----:B------:R-:W-:Y:S01]  /*5850*/  BAR.SYNC.DEFER_BLOCKING 0x0 ;  /* 0x0000000000007b1d */ /* 0x000fe20000010000 */
        /* <DEDUP_REMOVED lines=10> */
[----:B------:R-:W-:Y:S01]  /*5900*/  IMAD.X R45, R176, 0x1, R45, P4 ;  /* 0x00000001b02d7824 */ /* 0x000fe200020e062d */
[----:B------:R-:W-:-:S02]  /*5910*/  IADD3 R32, P4, PT, R173, R32, RZ ;  /* 0x00000020ad207210 */ /* 0x000fc40007f9e0ff */
[----:B------:R-:W-:Y:S01]  /*5920*/  ISETP.GE.AND P2, PT, R88, R141, PT ;  /* 0x0000008d5800720c */ /* 0x000fe20003f46270 */
[C---:B------:R-:W-:Y:S01]  /*5930*/  IMAD.X R37, R176.reuse, 0x1, R37, P5 ;  /* 0x00000001b0257824 */ /* 0x040fe200028e0625 */
[C---:B------:R-:W-:Y:S01]  /*5940*/  IADD3 R78, P6, PT, R173.reuse, R78, RZ ;  /* 0x0000004ead4e7210 */ /* 0x040fe20007fde0ff */
[C---:B------:R-:W-:Y:S01]  /*5950*/  IMAD.X R33, R176.reuse, 0x1, R33, P4 ;  /* 0x00000001b0217824 */ /* 0x040fe200020e0621 */
[C---:B------:R-:W-:Y:S01]  /*5960*/  IADD3 R24, P5, PT, R173.reuse, R24, RZ ;  /* 0x00000018ad187210 */ /* 0x040fe20007fbe0ff */
[C---:B------:R-:W-:Y:S01]  /*5970*/  IMAD.X R29, R176.reuse, 0x1, R29, P1 ;  /* 0x00000001b01d7824 */ /* 0x040fe200008e061d */
[C---:B------:R-:W-:Y:S02]  /*5980*/  IADD3 R16, P1, PT, R173.reuse, R16, RZ ;  /* 0x00000010ad107210 */ /* 0x040fe40007f3e0ff */
[----:B------:R-:W-:Y:S01]  /*5990*/  IADD3 R20, P4, PT, R173, R20, RZ ;  /* 0x00000014ad147210 */ /* 0x000fe20007f9e0ff */
[----:B------:R-:W-:Y:S01]  /*59a0*/  IMAD.X R79, R176, 0x1, R79, P6 ;  /* 0x00000001b04f7824 */ /* 0x000fe200030e064f */
[----:B------:R-:W-:-:S02]  /*59b0*/  PRMT R185, RZ, 0x7610, R185 ;  /* 0x00007610ffb97816 */ /* 0x000fc400000000b9 */
[----:B------:R-:W-:Y:S02]  /*59c0*/  PRMT R129, RZ, 0x7610, R129 ;  /* 0x00007610ff817816 */ /* 0x000fe40000000081 */
[----:B------:R-:W-:Y:S02]  /*59d0*/  PRMT R187, RZ, 0x7610, R187 ;  /* 0x00007610ffbb7816 */ /* 0x000fe400000000bb */
[----:B-1----:R-:W-:Y:S02]  /*59e0*/  PRMT R127, RZ, 0x7610, R127 ;  /* 0x00007610ff7f7816 */ /* 0x002fe4000000007f */
[----:B0-----:R-:W-:Y:S02]  /*59f0*/  PRMT R125, RZ, 0x7610, R125 ;  /* 0x00007610ff7d7816 */ /* 0x001fe4000000007d */
[----:B------:R-:W-:Y:S02]  /*5a00*/  PRMT R193, RZ, 0x7610, R193 ;  /* 0x00007610ffc17816 */ /* 0x000fe400000000c1 */
[----:B------:R-:W-:-:S02]  /*5a10*/  PRMT R191, RZ, 0x7610, R191 ;  /* 0x00007610ffbf7816 */ /* 0x000fc400000000bf */
[----:B------:R-:W-:Y:S02]  /*5a20*/  PRMT R189, RZ, 0x7610, R189 ;  /* 0x00007610ffbd7816 */ /* 0x000fe400000000bd */
[----:B------:R-:W-:Y:S02]  /*5a30*/  PRMT R199, RZ, 0x7610, R199 ;  /* 0x00007610ffc77816 */ /* 0x000fe400000000c7 */
[----:B------:R-:W-:Y:S02]  /*5a40*/  PRMT R197, RZ, 0x7610, R197 ;  /* 0x00007610ffc57816 */ /* 0x000fe400000000c5 */
[----:B------:R-:W-:Y:S02]  /*5a50*/  PRMT R195, RZ, 0x7610, R195 ;  /* 0x00007610ffc37816 */ /* 0x000fe400000000c3 */
[----:B------:R-:W-:Y:S02]  /*5a60*/  PRMT R201, RZ, 0x7610, R201 ;  /* 0x00007610ffc97816 */ /* 0x000fe400000000c9 */
[----:B------:R-:W-:-:S02]  /*5a70*/  PRMT R203, RZ, 0x7610, R203 ;  /* 0x00007610ffcb7816 */ /* 0x000fc400000000cb */
[----:B------:R-:W-:Y:S02]  /*5a80*/  PRMT R205, RZ, 0x7610, R205 ;  /* 0x00007610ffcd7816 */ /* 0x000fe400000000cd */
[----:B------:R-:W-:Y:S02]  /*5a90*/  PRMT R207, RZ, 0x7610, R207 ;  /* 0x00007610ffcf7816 */ /* 0x000fe400000000cf */
[----:B------:R-:W-:Y:S01]  /*5aa0*/  PRMT R209, RZ, 0x7610, R209 ;  /* 0x00007610ffd17816 */ /* 0x000fe200000000d1 */
[C---:B------:R-:W-:Y:S01]  /*5ab0*/  IMAD.X R25, R176.reuse, 0x1, R25, P5 ;  /* 0x00000001b0197824 */ /* 0x040fe200028e0619 */
[----:B------:R-:W-:Y:S01]  /*5ac0*/  PRMT R124, RZ, 0x7610, R124 ;  /* 0x00007610ff7c7816 */ /* 0x000fe2000000007c */
[C---:B------:R-:W-:Y:S01]  /*5ad0*/  IMAD.X R21, R176.reuse, 0x1, R21, P4 ;  /* 0x00000001b0157824 */ /* 0x040fe200020e0615 */
[----:B------:R-:W-:Y:S01]  /*5ae0*/  PRMT R126, RZ, 0x7610, R126 ;  /* 0x00007610ff7e7816 */ /* 0x000fe2000000007e */
[----:B------:R-:W-:Y:S01]  /*5af0*/  IMAD.X R17, R176, 0x1, R17, P1 ;  /* 0x00000001b0117824 */ /* 0x000fe200008e0611 */
[----:B------:R-:W-:Y:S01]  /*5b00*/  PRMT R128, RZ, 0x7610, R128 ;  /* 0x00007610ff807816 */ /* 0x000fe20000000080 */
[----:B------:R-:W5:Y:S01]  /*5b10*/  @!P2 LDG.E.U8 R185, desc[UR18][R78.64] ;  /* 0x000000124eb9a981 */ /* 0x000f62000c1e1100 */
[----:B------:R-:W-:-:S02]  /*5b20*/  PRMT R130, RZ, 0x7610, R130 ;  /* 0x00007610ff827816 */ /* 0x000fc40000000082 */
[----:B------:R-:W-:Y:S01]  /*5b30*/  PRMT R186, RZ, 0x7610, R186 ;  /* 0x00007610ffba7816 */ /* 0x000fe200000000ba */
[----:B------:R-:W5:Y:S01]  /*5b40*/  @!P2 LDG.E.U8 R129, desc[UR18][R74.64] ;  /* 0x000000124a81a981 */ /* 0x000f62000c1e1100 */
[----:B------:R-:W-:Y:S02]  /*5b50*/  PRMT R188, RZ, 0x7610, R188 ;  /* 0x00007610ffbc7816 */ /* 0x000fe400000000bc */
[----:B------:R-:W-:Y:S01]  /*5b60*/  PRMT R190, RZ, 0x7610, R190 ;  /* 0x00007610ffbe7816 */ /* 0x000fe200000000be */
[----:B------:R-:W5:Y:S01]  /*5b70*/  @!P2 LDG.E.U8 R187, desc[UR18][R70.64] ;  /* 0x0000001246bba981 */ /* 0x000f62000c1e1100 */
[----:B------:R-:W-:Y:S02]  /*5b80*/  PRMT R192, RZ, 0x7610, R192 ;  /* 0x00007610ffc07816 */ /* 0x000fe400000000c0 */
        /* <DEDUP_REMOVED lines=11> */
[----:B------:R-:W-:-:S03]  /*5c40*/  PRMT R208, RZ, 0x7610, R208 ;  /* 0x00007610ffd07816 */ /* 0x000fc600000000d0 */
[----:B------:R-:W5:Y:S04]  /*5c50*/  @!P2 LDG.E.U8 R189, desc[UR18][R50.64] ;  /* 0x0000001232bda981 */ /* 0x000f68000c1e1100 */
        /* <DEDUP_REMOVED lines=24> */
[----:B--2---:R0:W-:Y:S04]  /*5de0*/  STS.U8 [R146+UR16+0x2400], R169 ;  /* 0x002400a992007988 */ /* 0x0041e80008000010 */
[----:B------:R0:W-:Y:S04]  /*5df0*/  STS.U8 [R146+UR16+0x2800], R165 ;  /* 0x002800a592007988 */ /* 0x0001e80008000010 */
[----:B---3--:R0:W-:Y:S01]  /*5e00*/  STS.U8 [R146+UR16+0x2c00], R177 ;  /* 0x002c00b192007988 */ /* 0x0081e20008000010 */
[----:B------:R-:W-:Y:S01]  /*5e10*/  ULEA UR13, UR15, UR16, 0x3 ;  /* 0x000000100f0d7291 */ /* 0x000fe2000f8e18ff */
[----:B------:R-:W-:-:S03]  /*5e20*/  UMOV UR4, UR5 ;  /* 0x0000000500047c82 */ /* 0x000fc60008000000 */
[----:B------:R-:W-:Y:S01]  /*5e30*/  UIADD3 UR13, UPT, UPT, UR13, 0x4000, URZ ;  /* 0x000040000d0d7890 */ /* 0x000fe2000fffe0ff */
[----:B----4-:R0:W-:Y:S04]  /*5e40*/  STS.U8 [R146+UR16+0x2000], R131 ;  /* 0x0020008392007988 */ /* 0x0101e80008000010 */
        /* <DEDUP_REMOVED lines=12> */
[----:B-----5:R0:W-:Y:S04]  /*5f10*/  STS.U8 [R6+UR16+0x2200], R171 ;  /* 0x002200ab06007988 */ /* 0x0201e80008000010 */
        /* <DEDUP_REMOVED lines=47> */
[----:B------:R1:W-:Y:S06]  /*6210*/  MEMBAR.ALL.CTA ;  /* 0x0000000000007992 */ /* 0x0003ec0000008000 */
[----:B-1----:R-:W1:Y:S02]  /*6220*/  FENCE.VIEW.ASYNC.S ;  /* 0x00000000000073c6 */ /* 0x002e640000000000 */
[----:B-1----:R-:W-:Y:S06]  /*6230*/  BAR.SYNC.DEFER_BLOCKING 0x0 ;  /* 0x0000000000007b1d */ /* 0x002fec0000010000 */
[----:B------:R-:W-:Y:S05]  /*6240*/  @P0 BRA `(.L_x_9) ;  /* 0x00000000002c0947 */ /* 0x000fea0003800000 */
[----:B------:R-:W-:Y:S01]  /*6250*/  UMOV UR6, UR13 ;  /* 0x0000000d00067c82 */ /* 0x000fe20008000000 */
[----:B------:R-:W-:Y:S01]  /*6260*/  UMOV UR7, URZ ;  /* 0x000000ff00077c82 */ /* 0x000fe20008000000 */
[----:B------:R-:W-:Y:S01]  /*6270*/  UMOV UR9, 0x40004040 ;  /* 0x4000404000097882 */ /* 0x000fe20000000000 */
[----:B------:R-:W-:Y:S01]  /*6280*/  UMOV UR10, UR14 ;  /* 0x0000000e000a7c82 */ /* 0x000fe20008000000 */
[----:B------:R-:W-:Y:S01]  /*6290*/  UMOV UR11, 0xc0004010 ;  /* 0xc0004010000b7882 */ /* 0x000fe20000000000 */
[----:B------:R-:W-:Y:S01]  /*62a0*/  UMOV UR22, 0x0 ;  /* 0x0000000000167882 */ /* 0x000fe20000000000 */
[----:B------:R-:W-:Y:S01]  /*62b0*/  UMOV UR23, 0x8208010 ;  /* 0x0820801000177882 */ /* 0x000fe20000000000 */
[----:B------:R-:W-:Y:S01]  /*62c0*/  UMOV UR5, UR6 ;  /* 0x0000000600057c82 */ /* 0x000fe20008000000 */
[----:B------:R1:W-:Y:S01]  /*62d0*/  UTCQMMA gdesc[UR8], gdesc[UR10], tmem[UR17], tmem[UR22], idesc[UR23], UPT ;  /* 0x00ff160a080075ea */ /* 0x0003e2000b800311 */
[----:B------:R1:W-:Y:S01]  /*62e0*/  UTCBAR [UR5], URZ ;  /* 0x000000ff050073e9 */ /* 0x0003e200080000ff */
[----:B------:R-:W-:-:S02]  /*62f0*/  NOP ;  /* 0x0000000000007918 */ /* 0x000fc40000000000 */
.L_x_9:
[----:B------:R-:W-:Y:S01]  /*6300*/  VIADD R175, R175, 0xffffffff ;  /* 0xffffffffafaf7836 */ /* 0x000fe20000000000 */
[----:B------:R-:W-:Y:S01]  /*6310*/  UIADD3 UR15, UPT, UPT, UR15, 0x1, URZ ;  /* 0x000000010f0f7890 */ /* 0x000fe2000fffe0ff */
[----:B------:R-:W-:Y:S01]  /*6320*/  IADD3 R150, P2, PT, R149, R150, RZ ;  /* 0x0000009695967210 */ /* 0x000fe20007f5e0ff */
[----:B0-----:R-:W-:Y:S02]  /*6330*/  IMAD.U32 R124, RZ, RZ, UR4 ;  /* 0x00000004ff7c7e24 */ /* 0x001fe4000f8e00ff */
[----:B------:R-:W-:Y:S01]  /*6340*/  ISETP.NE.U32.AND P1, PT, R175, RZ, PT ;  /* 0x000000ffaf00720c */ /* 0x000fe20003f25070 */
[----:B------:R-:W-:Y:S01]  /*6350*/  UISETP.GT.AND UP1, UPT, UR15, 0x1, UPT ;  /* 0x000000010f00788c */ /* 0x000fe2000bf24270 */
[----:B------:R-:W-:Y:S02]  /*6360*/  VIADD R141, R141, 0xffffffe0 ;  /* 0xffffffe08d8d7836 */ /* 0x000fe40000000000 */
[----:B------:R-:W-:Y:S01]  /*6370*/  IMAD.X R147, R148, 0x1, R147, P2 ;  /* 0x0000000194937824 */ /* 0x000fe200010e0693 */
[----:B-1----:R-:W-:-:S02]  /*6380*/  USEL UR5, URZ, 0x1, !UP1 ;  /* 0x00000001ff057887 */ /* 0x002fc4000c800000 */
[----:B------:R-:W-:Y:S02]  /*6390*/  USEL UR15, UR15, URZ, !UP1 ;  /* 0x000000ff0f0f7287 */ /* 0x000fe4000c800000 */
[----:B------:R-:W-:-:S04]  /*63a0*/  ULOP3.LUT UR5, UR4, UR5, URZ, 0x3c, !UPT ;  /* 0x0000000504057292 */ /* 0x000fc8000f8e3cff */
[----:B------:R-:W-:Y:S08]  /*63b0*/  @P1 BRA `(.L_x_10) ;  /* 0xffffffe400f41947 */ /* 0x000ff0000383ffff */
.L_x_7:
[----:B------:R-:W0:Y:S01]  /*63c0*/  LDCU UR5, c[0x0][0x3b8] ;  /* 0x00007700ff0577ac */ /* 0x000e220008000800 */
[----:B------:R-:W-:Y:S01]  /*63d0*/  ISETP.GE.AND P0, PT, R90, 0x20, PT ;  /* 0x000000205a00780c */ /* 0x000fe20003f06270 */
[----:B------:R-:W1:Y:S01]  /*63e0*/  LDCU UR6, c[0x0][0x3b4] ;  /* 0x00007680ff0677ac */ /* 0x000e620008000800 */
[----:B------:R-:W2:Y:S01]  /*63f0*/  LDCU.128 UR8, c[0x0][0x390] ;  /* 0x00007200ff0877ac */ /* 0x000ea20008000c00 */
[----:B0-----:R-:W-:-:S04]  /*6400*/  IMAD R133, R0, UR5, RZ ;  /* 0x0000000500857c24 */ /* 0x001fc8000f8e02ff */
[----:B------:R-:W-:-:S04]  /*6410*/  VIADD R135, R133, UR5 ;  /* 0x0000000585877c36 */ /* 0x000fc80008000000 */
[----:B------:R-:W-:Y:S02]  /*6420*/  VIADD R137, R135, UR5 ;  /* 0x0000000587897c36 */ /* 0x000fe40008000000 */
[----:B-12---:R-:W-:Y:S05]  /*6430*/  @!P0 BRA `(.L_x_11) ;  /* 0x0000000000108947 */ /* 0x006fea0003800000 */
[----:B------:R-:W-:-:S06]  /*6440*/  USHF.L.U32 UR4, UR4, 0x1f, URZ ;  /* 0x0000001f04047899 */ /* 0x000fcc00080006ff */
[----:B------:R-:W-:-:S04]  /*6450*/  IMAD.U32 R3, RZ, RZ, UR4 ;  /* 0x00000004ff037e24 */ /* 0x000fc8000f8e00ff */
[----:B------:R-:W0:Y:S02]  /*6460*/  SYNCS.PHASECHK.TRANS64.TRYWAIT P0, [UR13], R3 ;  /* 0x00000003ff0075a7 */ /* 0x000e24000800110d */
[----:B0-----:R-:W-:Y:S05]  /*6470*/  @!P0 BRA `(.L_x_12) ;  /* 0x0000004400e88947 */ /* 0x001fea0003800000 */
.L_x_11:
[----:B------:R-:W-:Y:S01]  /*6480*/  VIADD R139, R137, UR5 ;  /* 0x00000005898b7c36 */ /* 0x000fe20008000000 */
[----:B------:R-:W-:Y:S01]  /*6490*/  BAR.SYNC.DEFER_BLOCKING 0x0 ;  /* 0x0000000000007b1d */ /* 0x000fe20000010000 */
[C---:B------:R-:W-:Y:S01]  /*64a0*/  IMAD R3, R2.reuse, UR6, RZ ;  /* 0x0000000602037c24 */ /* 0x040fe2000f8e02ff */
[----:B------:R-:W-:Y:S01]  /*64b0*/  ISETP.GE.AND P0, PT, R2, UR10, PT ;  /* 0x0000000a02007c0c */ /* 0x000fe2000bf06270 */
[----:B------:R-:W-:Y:S02]  /*64c0*/  VIADD R140, R139, UR5 ;  /* 0x000000058b8c7c36 */ /* 0x000fe40008000000 */
[----:B------:R-:W-:Y:S01]  /*64d0*/  VIADD R132, R0, 0x1 ;  /* 0x0000000100847836 */ /* 0x000fe20000000000 */
[----:B------:R-:W-:Y:S01]  /*64e0*/  IADD3 R2, P5, PT, R3, UR8, RZ ;  /* 0x0000000803027c10 */ /* 0x000fe2000ffbe0ff */
[----:B------:R-:W-:Y:S01]  /*64f0*/  VIADD R141, R140, UR5 ;  /* 0x000000058c8d7c36 */ /* 0x000fe20008000000 */
[----:B------:R-:W0:Y:S01]  /*6500*/  LDCU UR4, c[0x0][0x39c] ;  /* 0x00007380ff0477ac */ /* 0x000e220008000800 */
[----:B------:R-:W-:Y:S01]  /*6510*/  VIADD R134, R0, 0x2 ;  /* 0x0000000200867836 */ /* 0x000fe20000000000 */
[----:B------:R-:W-:Y:S01]  /*6520*/  ISETP.LT.AND P2, PT, R132, UR11, !P0 ;  /* 0x0000000b84007c0c */ /* 0x000fe2000c741270 */
[----:B------:R-:W-:Y:S01]  /*6530*/  VIADD R143, R141, UR5 ;  /* 0x000000058d8f7c36 */ /* 0x000fe20008000000 */
[----:B------:R-:W-:Y:S01]  /*6540*/  LEA.HI.X.SX32 R3, R3, UR9, 0x1, P5 ;  /* 0x0000000903037c11 */ /* 0x000fe2000a8f0eff */
[----:B------:R-:W-:Y:S01]  /*6550*/  VIADD R132, R0, 0x3 ;  /* 0x0000000300847836 */ /* 0x000fe20000000000 */
[----:B------:R-:W-:Y:S01]  /*6560*/  ISETP.LT.AND P4, PT, R134, UR11, !P0 ;  /* 0x0000000b86007c0c */ /* 0x000fe2000c781270 */
[----:B------:R-:W-:Y:S01]  /*6570*/  VIADD R146, R143, UR5 ;  /* 0x000000058f927c36 */ /* 0x000fe20008000000 */
[----:B------:R-:W1:Y:S01]  /*6580*/  LDCU UR6, c[0x0][0x39c] ;  /* 0x00007380ff0677ac */ /* 0x000e620008000800 */
[----:B------:R-:W-:Y:S01]  /*6590*/  VIADD R195, R0, 0x4 ;  /* 0x0000000400c37836 */ /* 0x000fe20000000000 */
[----:B------:R-:W-:Y:S01]  /*65a0*/  ISETP.LT.AND P1, PT, R132, UR11, !P0 ;  /* 0x0000000b84007c0c */ /* 0x000fe2000c721270 */
[----:B------:R-:W-:Y:S01]  /*65b0*/  VIADD R147, R146, UR5 ;  /* 0x0000000592937c36 */ /* 0x000fe20008000000 */
[----:B------:R-:W-:Y:S01]  /*65c0*/  IADD3 R132, P6, PT, R135, R2, RZ ;  /* 0x0000000287847210 */ /* 0x000fe20007fde0ff */
[----:B------:R-:W-:Y:S01]  /*65d0*/  VIADD R194, R0, 0x5 ;  /* 0x0000000500c27836 */ /* 0x000fe20000000000 */
[----:B------:R-:W2:Y:S01]  /*65e0*/  LDCU UR7, c[0x0][0x39c] ;  /* 0x00007380ff0777ac */ /* 0x000ea20008000800 */
[----:B------:R-:W-:Y:S01]  /*65f0*/  VIADD R149, R147, UR5 ;  /* 0x0000000593957c36 */ /* 0x000fe20008000000 */
[----:B------:R-:W3:Y:S02]  /*6600*/  @!P3 SYNCS.CCTL.IV [UR16+0x4000] ;  /* 0x00400000ff00b9b1 */ /* 0x000ee40008000010 */
[----:B---3--:R-:W-:Y:S01]  /*6610*/  BAR.SYNC.DEFER_BLOCKING 0x0 ;  /* 0x0000000000007b1d */ /* 0x008fe20000010000 */
[----:B------:R-:W-:-:S04]  /*6620*/  VIADD R150, R149, UR5 ;  /* 0x0000000595967c36 */ /* 0x000fc80008000000 */
[----:B------:R-:W-:Y:S01]  /*6630*/  VIADD R151, R150, UR5 ;  /* 0x0000000596977c36 */ /* 0x000fe20008000000 */
[----:B------:R-:W3:Y:S03]  /*6640*/  LDTM.x128 R4, tmem[UR12] ;  /* 0x0000000c000479ee */ /* 0x000ee600083c0000 */
[----:B------:R-:W-:-:S04]  /*6650*/  VIADD R155, R151, UR5 ;  /* 0x00000005979b7c36 */ /* 0x000fc80008000000 */
[----:B------:R-:W-:-:S04]  /*6660*/  VIADD R158, R155, UR5 ;  /* 0x000000059b9e7c36 */ /* 0x000fc80008000000 */
[----:B------:R-:W-:-:S04]  /*6670*/  VIADD R159, R158, UR5 ;  /* 0x000000059e9f7c36 */ /* 0x000fc80008000000 */
[----:B------:R-:W-:Y:S01]  /*6680*/  VIADD R161, R159, UR5 ;  /* 0x000000059fa17c36 */ /* 0x000fe20008000000 */
[----:B------:R-:W4:Y:S01]  /*6690*/  @!P3 SYNCS.CCTL.IV [UR16+0x4008] ;  /* 0x00400800ff00b9b1 */ /* 0x000f220008000010 */
[----:B------:R-:W-:Y:S02]  /*66a0*/  NOP ;  /* 0x0000000000007918 */ /* 0x000fe40000000000 */
[----:B------:R-:W-:-:S04]  /*66b0*/  VIADD R162, R161, UR5 ;  /* 0x00000005a1a27c36 */ /* 0x000fc80008000000 */
[----:B------:R-:W-:Y:S01]  /*66c0*/  VIADD R163, R162, UR5 ;  /* 0x00000005a2a37c36 */ /* 0x000fe20008000000 */
[----:B---3--:R-:W-:Y:S02]  /*66d0*/  F2FP.SATFINITE.E4M3.F32.PACK_AB_MERGE_C R193, R5, R4, RZ ;  /* 0x0000000405c1723e */ /* 0x008fe400048070ff */
[----:B------:R-:W-:Y:S01]  /*66e0*/  IADD3 R4, P5, PT, R133, R2, RZ ;  /* 0x0000000285047210 */ /* 0x000fe20007fbe0ff */
[----:B------:R-:W-:Y:S01]  /*66f0*/  VIADD R167, R163, UR5 ;  /* 0x00000005a3a77c36 */ /* 0x000fe20008000000 */
[----:B------:R-:W-:Y:S01]  /*6700*/  F2FP.SATFINITE.E4M3.F32.PACK_AB_MERGE_C R7, R7, R6, RZ ;  /* 0x000000060707723e */ /* 0x000fe200048070ff */
[----:B------:R-:W-:Y:S01]  /*6710*/  VIADD R6, R0, 0x6 ;  /* 0x0000000600067836 */ /* 0x000fe20000000000 */
[-C--:B------:R-:W-:Y:S01]  /*6720*/  LEA.HI.X.SX32 R5, R133, R3.reuse, 0x1, P5 ;  /* 0x0000000385057211 */ /* 0x080fe200028f0eff */
[----:B------:R-:W-:Y:S01]  /*6730*/  VIADD R170, R167, UR5 ;  /* 0x00000005a7aa7c36 */ /* 0x000fe20008000000 */
[-C--:B------:R-:W-:Y:S02]  /*6740*/  IADD3 R134, P5, PT, R137, R2.reuse, RZ ;  /* 0x0000000289867210 */ /* 0x080fe40007fbe0ff */
[----:B------:R-:W-:Y:S01]  /*6750*/  LEA.HI.X.SX32 R133, R135, R3, 0x1, P6 ;  /* 0x0000000387857211 */ /* 0x000fe200030f0eff */
[----:B------:R-:W-:Y:S01]  /*6760*/  VIADD R171, R170, UR5 ;  /* 0x00000005aaab7c36 */ /* 0x000fe20008000000 */
[----:B------:R-:W-:-:S02]  /*6770*/  IADD3 R136, P6, PT, R139, R2, RZ ;  /* 0x000000028b887210 */ /* 0x000fc40007fde0ff */
[-C--:B------:R-:W-:Y:S01]  /*6780*/  LEA.HI.X.SX32 R135, R137, R3.reuse, 0x1, P5 ;  /* 0x0000000389877211 */ /* 0x080fe200028f0eff */
[----:B------:R-:W-:Y:S01]  /*6790*/  VIADD R173, R171, UR5 ;  /* 0x00000005abad7c36 */ /* 0x000fe20008000000 */
[CC--:B------:R-:W-:Y:S02]  /*67a0*/  IADD3 R138, P5, PT, R140.reuse, R2.reuse, RZ ;  /* 0x000000028c8a7210 */ /* 0x0c0fe40007fbe0ff */
[-C--:B------:R-:W-:Y:S01]  /*67b0*/  LEA.HI.X.SX32 R137, R139, R3.reuse, 0x1, P6 ;  /* 0x000000038b897211 */ /* 0x080fe200030f0eff */
[----:B------:R-:W-:Y:S01]  /*67c0*/  VIADD R174, R173, UR5 ;  /* 0x00000005adae7c36 */ /* 0x000fe20008000000 */
[----:B------:R-:W-:Y:S02]  /*67d0*/  LEA.HI.X.SX32 R139, R140, R3, 0x1, P5 ;  /* 0x000000038c8b7211 */ /* 0x000fe400028f0eff */
[-C--:B------:R-:W-:Y:S01]  /*67e0*/  IADD3 R140, P3, PT, R141, R2.reuse, RZ ;  /* 0x000000028d8c7210 */ /* 0x080fe20007f7e0ff */
[----:B------:R-:W-:Y:S01]  /*67f0*/  VIADD R175, R174, UR5 ;  /* 0x00000005aeaf7c36 */ /* 0x000fe20008000000 */
[----:B------:R-:W-:-:S02]  /*6800*/  IADD3 R144, P5, PT, R143, R2, RZ ;  /* 0x000000028f907210 */ /* 0x000fc40007fbe0ff */
[CC--:B------:R-:W-:Y:S01]  /*6810*/  IADD3 R142, P6, PT, R146.reuse, R2.reuse, RZ ;  /* 0x00000002928e7210 */ /* 0x0c0fe20007fde0ff */
[----:B------:R-:W-:Y:S01]  /*6820*/  VIADD R179, R175, UR5 ;  /* 0x00000005afb37c36 */ /* 0x000fe20008000000 */
[-C--:B------:R-:W-:Y:S02]  /*6830*/  LEA.HI.X.SX32 R141, R141, R3.reuse, 0x1, P3 ;  /* 0x000000038d8d7211 */ /* 0x080fe400018f0eff */
[-C--:B------:R-:W-:Y:S01]  /*6840*/  LEA.HI.X.SX32 R145, R143, R3.reuse, 0x1, P5 ;  /* 0x000000038f917211 */ /* 0x080fe200028f0eff */
[----:B------:R-:W-:Y:S01]  /*6850*/  VIADD R182, R179, UR5 ;  /* 0x00000005b3b67c36 */ /* 0x000fe20008000000 */
[----:B------:R-:W-:Y:S02]  /*6860*/  LEA.HI.X.SX32 R143, R146, R3, 0x1, P6 ;  /* 0x00000003928f7211 */ /* 0x000fe400030f0eff */
[-C--:B------:R-:W-:Y:S01]  /*6870*/  IADD3 R152, P3, PT, R147, R2.reuse, RZ ;  /* 0x0000000293987210 */ /* 0x080fe20007f7e0ff */
[----:B------:R-:W-:Y:S01]  /*6880*/  VIADD R183, R182, UR5 ;  /* 0x00000005b6b77c36 */ /* 0x000fe20008000000 */
[----:B------:R-:W-:-:S02]  /*6890*/  IADD3 R148, P5, PT, R149, R2, RZ ;  /* 0x0000000295947210 */ /* 0x000fc40007fbe0ff */
[-C--:B------:R-:W-:Y:S01]  /*68a0*/  IADD3 R146, P6, PT, R150, R2.reuse, RZ ;  /* 0x0000000296927210 */ /* 0x080fe20007fde0ff */
        /* <DEDUP_REMOVED lines=11> */
[-C--:B------:R-:W-:Y:S02]  /*6960*/  LEA.HI.X.SX32 R155, R155, R3.reuse, 0x1, P5 ;  /* 0x000000039b9b7211 */ /* 0x080fe400028f0eff */
[----:B------:R-:W-:Y:S02]  /*6970*/  LEA.HI.X.SX32 R151, R158, R3, 0x1, P6 ;  /* 0x000000039e977211 */ /* 0x000fe400030f0eff */
[-C--:B------:R-:W-:Y:S02]  /*6980*/  IADD3 R164, P3, PT, R159, R2.reuse, RZ ;  /* 0x000000029fa47210 */ /* 0x080fe40007f7e0ff */
[----:B------:R-:W-:-:S02]  /*6990*/  IADD3 R160, P5, PT, R161, R2, RZ ;  /* 0x00000002a1a07210 */ /* 0x000fc40007fbe0ff */
[CC--:B------:R-:W-:Y:S02]  /*69a0*/  IADD3 R158, P6, PT, R162.reuse, R2.reuse, RZ ;  /* 0x00000002a29e7210 */ /* 0x0c0fe40007fde0ff */
        /* <DEDUP_REMOVED lines=23> */
[----:B------:R-:W-:Y:S02]  /*6b20*/  ISETP.LT.AND P6, PT, R0, UR11, !P0 ;  /* 0x0000000b00007c0c */ /* 0x000fe4000c7c1270 */
[-C--:B------:R-:W-:Y:S02]  /*6b30*/  LEA.HI.X.SX32 R185, R183, R3.reuse, 0x1, P3 ;  /* 0x00000003b7b97211 */ /* 0x080fe400018f0eff */
[-C--:B------:R-:W-:Y:S02]  /*6b40*/  LEA.HI.X.SX32 R183, R186, R3.reuse, 0x1, P5 ;  /* 0x00000003bab77211 */ /* 0x080fe400028f0eff */
[-C--:B------:R-:W-:Y:S02]  /*6b50*/  IADD3 R188, P5, PT, R189, R2.reuse, RZ ;  /* 0x00000002bdbc7210 */ /* 0x080fe40007fbe0ff */
[----:B------:R-:W-:Y:S02]  /*6b60*/  IADD3 R190, P3, PT, R187, R2, RZ ;  /* 0x00000002bbbe7210 */ /* 0x000fe40007f7e0ff */
[----:B------:R-:W-:-:S02]  /*6b70*/  LEA.HI.X.SX32 R189, R189, R3, 0x1, P5 ;  /* 0x00000003bdbd7211 */ /* 0x000fc400028f0eff */
[-C--:B------:R-:W-:Y:S01]  /*6b80*/  LEA.HI.X.SX32 R191, R187, R3.reuse, 0x1, P3 ;  /* 0x00000003bbbf7211 */ /* 0x080fe200018f0eff */
[----:B------:R3:W-:Y:S01]  /*6b90*/  @P6 STG.E.U8 desc[UR18][R4.64], R193 ;  /* 0x000000c104006986 */ /* 0x0007e2000c101112 */
[----:B------:R-:W-:Y:S02]  /*6ba0*/  ISETP.LT.AND P5, PT, R195, UR11, !P0 ;  /* 0x0000000bc3007c0c */ /* 0x000fe4000c7a1270 */
[C---:B------:R-:W-:Y:S02]  /*6bb0*/  IADD3 R186, P3, PT, R192.reuse, R2, RZ ;  /* 0x00000002c0ba7210 */ /* 0x040fe40007f7e0ff */
[----:B------:R-:W-:Y:S02]  /*6bc0*/  PRMT R195, R193, 0x9910, RZ ;  /* 0x00009910c1c37816 */ /* 0x000fe400000000ff */
[C---:B------:R-:W-:Y:S01]  /*6bd0*/  LEA.HI.X.SX32 R187, R192.reuse, R3, 0x1, P3 ;  /* 0x00000003c0bb7211 */ /* 0x040fe200018f0eff */
[----:B------:R-:W-:Y:S01]  /*6be0*/  VIADD R192, R192, UR5 ;  /* 0x00000005c0c07c36 */ /* 0x000fe20008000000 */
[----:B------:R-:W-:-:S02]  /*6bf0*/  SHF.R.S32.HI R195, RZ, 0x8, R195 ;  /* 0x00000008ffc37819 */ /* 0x000fc400000114c3 */
[----:B------:R-:W-:Y:S01]  /*6c00*/  ISETP.LT.AND P6, PT, R6, UR11, !P0 ;  /* 0x0000000b06007c0c */ /* 0x000fe2000c7c1270 */
[----:B------:R-:W-:Y:S01]  /*6c10*/  VIADD R6, R0, 0x7 ;  /* 0x0000000700067836 */ /* 0x000fe20000000000 */
[----:B------:R-:W-:Y:S01]  /*6c20*/  ISETP.LT.AND P3, PT, R194, UR11, !P0 ;  /* 0x0000000bc2007c0c */ /* 0x000fe2000c761270 */
[----:B------:R-:W-:Y:S01]  /*6c30*/  @P2 STG.E.U8 desc[UR18][R132.64], R195 ;  /* 0x000000c384002986 */ /* 0x000fe2000c101112 */
[----:B------:R-:W-:Y:S01]  /*6c40*/  PRMT R194, R7, 0x9910, RZ ;  /* 0x0000991007c27816 */ /* 0x000fe200000000ff */
[----:B---3--:R-:W-:Y:S01]  /*6c50*/  VIADD R4, R0, 0x9 ;  /* 0x0000000900047836 */ /* 0x008fe20000000000 */
[----:B------:R-:W-:Y:S01]  /*6c60*/  ISETP.LT.AND P2, PT, R6, UR11, !P0 ;  /* 0x0000000b06007c0c */ /* 0x000fe2000c741270 */
[----:B------:R3:W-:Y:S01]  /*6c70*/  @P4 STG.E.U8 desc[UR18][R134.64], R7 ;  /* 0x0000000786004986 */ /* 0x0007e2000c101112 */
[----:B------:R-:W-:Y:S01]  /*6c80*/  F2FP.SATFINITE.E4M3.F32.PACK_AB_MERGE_C R9, R9, R8, RZ ;  /* 0x000000080909723e */ /* 0x000fe200048070ff */
[----:B------:R-:W-:Y:S01]  /*6c90*/  IMAD.MOV.U32 R6, RZ, RZ, R194 ;  /* 0x000000ffff067224 */ /* 0x000fe200078e00c2 */
[----:B------:R-:W-:Y:S01]  /*6ca0*/  F2FP.SATFINITE.E4M3.F32.PACK_AB_MERGE_C R11, R11, R10, RZ ;  /* 0x0000000a0b0b723e */ /* 0x000fe200048070ff */
[----:B------:R-:W-:Y:S01]  /*6cb0*/  VIADD R8, R0, 0x8 ;  /* 0x0000000800087836 */ /* 0x000fe20000000000 */
[----:B------:R-:W-:-:S02]  /*6cc0*/  F2FP.SATFINITE.E4M3.F32.PACK_AB_MERGE_C R13, R13, R12, RZ ;  /* 0x0000000c0d0d723e */ /* 0x000fc400048070ff */
[----:B------:R-:W-:Y:S02]  /*6cd0*/  SHF.R.S32.HI R5, RZ, 0x8, R6 ;  /* 0x00000008ff057819 */ /* 0x000fe40000011406 */
[----:B------:R-:W-:Y:S02]  /*6ce0*/  PRMT R6, R9, 0x9910, RZ ;  /* 0x0000991009067816 */ /* 0x000fe400000000ff */
[----:B------:R-:W-:Y:S01]  /*6cf0*/  ISETP.LT.AND P4, PT, R8, UR11, !P0 ;  /* 0x0000000b08007c0c */ /* 0x000fe2000c781270 */
[----:B------:R5:W-:Y:S01]  /*6d00*/  @P1 STG.E.U8 desc[UR18][R136.64], R5 ;  /* 0x0000000588001986 */ /* 0x000be2000c101112 */
[----:B------:R-:W-:Y:S01]  /*6d10*/  ISETP.LT.AND P1, PT, R4, UR11, !P0 ;  /* 0x0000000b04007c0c */ /* 0x000fe2000c721270 */
[----:B------:R-:W-:Y:S01]  /*6d20*/  IMAD.MOV.U32 R4, RZ, RZ, R6 ;  /* 0x000000ffff047224 */ /* 0x000fe200078e0006 */
[----:B------:R-:W-:Y:S01]  /*6d30*/  F2FP.SATFINITE.E4M3.F32.PACK_AB_MERGE_C R15, R15, R14, RZ ;  /* 0x0000000e0f0f723e */ /* 0x000fe200048070ff */
[C---:B------:R-:W-:Y:S01]  /*6d40*/  VIADD R6, R0.reuse, 0xa ;  /* 0x0000000a00067836 */ /* 0x040fe20000000000 */
[----:B------:R-:W-:Y:S01]  /*6d50*/  @P5 STG.E.U8 desc[UR18][R138.64], R9 ;  /* 0x000000098a005986 */ /* 0x000fe2000c101112 */
[----:B------:R-:W-:Y:S01]  /*6d60*/  F2FP.SATFINITE.E4M3.F32.PACK_AB_MERGE_C R17, R17, R16, RZ ;  /* 0x000000101111723e */ /* 0x000fe200048070ff */
[C---:B------:R-:W-:Y:S01]  /*6d70*/  VIADD R14, R0.reuse, 0x31 ;  /* 0x00000031000e7836 */ /* 0x040fe20000000000 */
[----:B---3--:R-:W-:Y:S01]  /*6d80*/  SHF.R.S32.HI R7, RZ, 0x8, R4 ;  /* 0x00000008ff077819 */ /* 0x008fe20000011404 */
[----:B------:R-:W-:Y:S01]  /*6d90*/  VIADD R4, R0, 0xb ;  /* 0x0000000b00047836 */ /* 0x000fe20000000000 */
[----:B------:R-:W-:-:S02]  /*6da0*/  ISETP.LT.AND P5, PT, R6, UR11, !P0 ;  /* 0x0000000b06007c0c */ /* 0x000fc4000c7a1270 */
[----:B------:R-:W-:Y:S01]  /*6db0*/  PRMT R6, R11, 0x9910, RZ ;  /* 0x000099100b067816 */ /* 0x000fe200000000ff */
[----:B------:R3:W-:Y:S01]  /*6dc0*/  @P3 STG.E.U8 desc[UR18][R140.64], R7 ;  /* 0x000000078c003986 */ /* 0x0007e2000c101112 */
[----:B------:R-:W-:Y:S01]  /*6dd0*/  ISETP.LT.AND P3, PT, R4, UR11, !P0 ;  /* 0x0000000b04007c0c */ /* 0x000fe2000c761270 */
[C---:B------:R-:W-:Y:S01]  /*6de0*/  VIADD R4, R0.reuse, 0xc ;  /* 0x0000000c00047836 */ /* 0x040fe20000000000 */
[----:B------:R-:W-:Y:S01]  /*6df0*/  F2FP.SATFINITE.E4M3.F32.PACK_AB_MERGE_C R19, R19, R18, RZ ;  /* 0x000000121313723e */ /* 0x000fe200048070ff */
[----:B-----5:R-:W-:Y:S01]  /*6e00*/  IMAD.MOV.U32 R5, RZ, RZ, R6 ;  /* 0x000000ffff057224 */ /* 0x020fe200078e0006 */
[----:B------:R-:W-:Y:S01]  /*6e10*/  @P6 STG.E.U8 desc[UR18][R144.64], R11 ;  /* 0x0000000b90006986 */ /* 0x000fe2000c101112 */
[----:B------:R-:W-:Y:S01]  /*6e20*/  PRMT R6, R13, 0x9910, RZ ;  /* 0x000099100d067816 */ /* 0x000fe200000000ff */
[----:B------:R-:W-:Y:S01]  /*6e30*/  VIADD R18, R0, 0x7e ;  /* 0x0000007e00127836 */ /* 0x000fe20000000000 */
[----:B------:R-:W-:Y:S01]  /*6e40*/  ISETP.LT.AND P6, PT, R4, UR11, !P0 ;  /* 0x0000000b04007c0c */ /* 0x000fe2000c7c1270 */
[----:B------:R-:W-:Y:S01]  /*6e50*/  VIADD R4, R0, 0xd ;  /* 0x0000000d00047836 */ /* 0x000fe20000000000 */
[----:B------:R-:W-:Y:S01]  /*6e60*/  SHF.R.S32.HI R5, RZ, 0x8, R5 ;  /* 0x00000008ff057819 */ /* 0x000fe20000011405 */
[----:B---3--:R-:W-:Y:S01]  /*6e70*/  IMAD.MOV.U32 R7, RZ, RZ, R6 ;  /* 0x000000ffff077224 */ /* 0x008fe200078e0006 */
[----:B------:R-:W-:-:S03]  /*6e80*/  PRMT R6, R15, 0x9910, RZ ;  /* 0x000099100f067816 */ /* 0x000fc600000000ff */
[----:B------:R3:W-:Y:S01]  /*6e90*/  @P2 STG.E.U8 desc[UR18][R142.64], R5 ;  /* 0x000000058e002986 */ /* 0x0007e2000c101112 */
[----:B------:R-:W-:Y:S01]  /*6ea0*/  ISETP.LT.AND P2, PT, R4, UR11, !P0 ;  /* 0x0000000b04007c0c */ /* 0x000fe2000c741270 */
[----:B------:R-:W-:Y:S01]  /*6eb0*/  VIADD R4, R0, 0xe ;  /* 0x0000000e00047836 */ /* 0x000fe20000000000 */
[----:B------:R-:W-:Y:S01]  /*6ec0*/  SHF.R.S32.HI R7, RZ, 0x8, R7 ;  /* 0x00000008ff077819 */ /* 0x000fe20000011407 */
[----:B------:R5:W-:Y:S01]  /*6ed0*/  @P4 STG.E.U8 desc[UR18][R152.64], R13 ;  /* 0x0000000d98004986 */ /* 0x000be2000c101112 */
[----:B------:R-:W-:Y:S02]  /*6ee0*/  F2FP.SATFINITE.E4M3.F32.PACK_AB_MERGE_C R21, R21, R20, RZ ;  /* 0x000000141515723e */ /* 0x000fe400048070ff */
[----:B------:R-:W-:Y:S01]  /*6ef0*/  ISETP.LT.AND P4, PT, R4, UR11, !P0 ;  /* 0x0000000b04007c0c */ /* 0x000fe2000c781270 */
[----:B------:R-:W-:Y:S01]  /*6f00*/  VIADD R4, R0, 0xf ;  /* 0x0000000f00047836 */ /* 0x000fe20000000000 */
[----:B------:R0:W-:Y:S01]  /*6f10*/  @P1 STG.E.U8 desc[UR18][R148.64], R7 ;  /* 0x0000000794001986 */ /* 0x0001e2000c101112 */
[----:B------:R-:W-:Y:S01]  /*6f20*/  F2FP.SATFINITE.E4M3.F32.PACK_AB_MERGE_C R23, R23, R22, RZ ;  /* 0x000000161717723e */ /* 0x000fe200048070ff */
[----:B---3--:R-:W-:-:S02]  /*6f30*/  IMAD.MOV.U32 R5, RZ, RZ, R6 ;  /* 0x000000ffff057224 */ /* 0x008fc400078e0006 */
[----:B------:R-:W-:Y:S01]  /*6f40*/  ISETP.LT.AND P1, PT, R4, UR11, !P0 ;  /* 0x0000000b04007c0c */ /* 0x000fe2000c721270 */
[C---:B------:R-:W-:Y:S01]  /*6f50*/  VIADD R4, R0.reuse, 0x10 ;  /* 0x0000001000047836 */ /* 0x040fe20000000000 */
[----:B------:R-:W-:Y:S01]  /*6f60*/  @P5 STG.E.U8 desc[UR18][R146.64], R15 ;  /* 0x0000000f92005986 */ /* 0x000fe2000c101112 */
[----:B------:R-:W-:Y:S01]  /*6f70*/  F2FP.SATFINITE.E4M3.F32.PACK_AB_MERGE_C R25, R25, R24, RZ ;  /* 0x000000181919723e */ /* 0x000fe200048070ff */
[C---:B------:R-:W-:Y:S01]  /*6f80*/  VIADD R6, R0.reuse, 0x24 ;  /* 0x0000002400067836 */ /* 0x040fe20000000000 */
[----:B------:R-:W-:Y:S01]  /*6f90*/  SHF.R.S32.HI R5, RZ, 0x8, R5 ;  /* 0x00000008ff057819 */ /* 0x000fe20000011405 */
[----:B-----5:R-:W-:Y:S01]  /*6fa0*/  VIADD R13, R0, 0x25 ;  /* 0x00000025000d7836 */ /* 0x020fe20000000000 */
[----:B------:R-:W-:Y:S01]  /*6fb0*/  ISETP.LT.AND P5, PT, R4, UR11, !P0 ;  /* 0x0000000b04007c0c */ /* 0x000fe2000c7a1270 */
[----:B------:R-:W-:Y:S01]  /*6fc0*/  VIADD R4, R0, 0x11 ;  /* 0x0000001100047836 */ /* 0x000fe20000000000 */
[----:B0-----:R-:W-:Y:S01]  /*6fd0*/  PRMT R7, R17, 0x9910, RZ ;  /* 0x0000991011077816 */ /* 0x001fe200000000ff */
[----:B------:R0:W-:Y:S01]  /*6fe0*/  @P3 STG.E.U8 desc[UR18][R156.64], R5 ;  /* 0x000000059c003986 */ /* 0x0001e2000c101112 */
[----:B------:R-:W-:-:S02]  /*6ff0*/  F2FP.SATFINITE.E4M3.F32.PACK_AB_MERGE_C R27, R27, R26, RZ ;  /* 0x0000001a1b1b723e */ /* 0x000fc400048070ff */
[----:B------:R-:W-:Y:S01]  /*7000*/  ISETP.LT.AND P3, PT, R4, UR11, !P0 ;  /* 0x0000000b04007c0c */ /* 0x000fe2000c761270 */
[----:B------:R-:W-:Y:S01]  /*7010*/  VIADD R4, R0, 0x12 ;  /* 0x0000001200047836 */ /* 0x000fe20000000000 */
[----:B------:R-:W-:Y:S01]  /*7020*/  @P6 STG.E.U8 desc[UR18][R154.64], R17 ;  /* 0x000000119a006986 */ /* 0x000fe2000c101112 */
[----:B------:R-:W-:Y:S02]  /*7030*/  SHF.R.S32.HI R7, RZ, 0x8, R7 ;  /* 0x00000008ff077819 */ /* 0x000fe40000011407 */
[----:B------:R-:W-:Y:S02]  /*7040*/  F2FP.SATFINITE.E4M3.F32.PACK_AB_MERGE_C R29, R29, R28, RZ ;  /* 0x0000001c1d1d723e */ /* 0x000fe400048070ff */
[----:B------:R-:W-:Y:S01]  /*7050*/  ISETP.LT.AND P6, PT, R4, UR4, !P0 ;  /* 0x0000000404007c0c */ /* 0x000fe2000c7c1270 */
[----:B------:R-:W3:Y:S01]  /*7060*/  LDCU UR4, c[0x0][0x39c] ;  /* 0x00007380ff0477ac */ /* 0x000ee20008000800 */
[----:B------:R-:W-:Y:S01]  /*7070*/  VIADD R4, R0, 0x13 ;  /* 0x0000001300047836 */ /* 0x000fe20000000000 */
[----:B------:R5:W-:Y:S01]  /*7080*/  @P2 STG.E.U8 desc[UR18][R150.64], R7 ;  /* 0x0000000796002986 */ /* 0x000be2000c101112 */
[----:B0-----:R-:W-:-:S02]  /*7090*/  PRMT R5, R19, 0x9910, RZ ;  /* 0x0000991013057816 */ /* 0x001fc400000000ff */
[----:B------:R-:W-:Y:S01]  /*70a0*/  F2FP.SATFINITE.E4M3.F32.PACK_AB_MERGE_C R31, R31, R30, RZ ;  /* 0x0000001e1f1f723e */ /* 0x000fe200048070ff */
[----:B------:R-:W-:Y:S01]  /*70b0*/  @P4 STG.E.U8 desc[UR18][R164.64], R19 ;  /* 0x00000013a4004986 */ /* 0x000fe2000c101112 */
[----:B-1----:R-:W-:Y:S01]  /*70c0*/  ISETP.LT.AND P2, PT, R4, UR6, !P0 ;  /* 0x0000000604007c0c */ /* 0x002fe2000c741270 */
[----:B------:R-:W0:Y:S01]  /*70d0*/  LDCU UR6, c[0x0][0x39c] ;  /* 0x00007380ff0677ac */ /* 0x000e220008000800 */
[----:B------:R-:W-:Y:S01]  /*70e0*/  VIADD R4, R0, 0x14 ;  /* 0x0000001400047836 */ /* 0x000fe20000000000 */
[----:B------:R-:W-:Y:S02]  /*70f0*/  SHF.R.S32.HI R5, RZ, 0x8, R5 ;  /* 0x00000008ff057819 */ /* 0x000fe40000011405 */
[----:B------:R-:W-:Y:S02]  /*7100*/  F2FP.SATFINITE.E4M3.F32.PACK_AB_MERGE_C R33, R33, R32, RZ ;  /* 0x000000202121723e */ /* 0x000fe400048070ff */
[----:B--2---:R-:W-:Y:S01]  /*7110*/  ISETP.LT.AND P4, PT, R4, UR7, !P0 ;  /* 0x0000000704007c0c */ /* 0x004fe2000c781270 */
[----:B------:R-:W1:Y:S01]  /*7120*/  LDCU UR7, c[0x0][0x39c] ;  /* 0x00007380ff0777ac */ /* 0x000e620008000800 */
[----:B------:R-:W-:Y:S01]  /*7130*/  VIADD R4, R0, 0x15 ;  /* 0x0000001500047836 */ /* 0x000fe20000000000 */
[----:B------:R2:W-:Y:S01]  /*7140*/  @P1 STG.E.U8 desc[UR18][R160.64], R5 ;  /* 0x00000005a0001986 */ /* 0x0005e2000c101112 */
[----:B-----5:R-:W-:-:S02]  /*7150*/  PRMT R7, R21, 0x9910, RZ ;  /* 0x0000991015077816 */ /* 0x020fc400000000ff */
[----:B------:R-:W-:Y:S01]  /*7160*/  F2FP.SATFINITE.E4M3.F32.PACK_AB_MERGE_C R35, R35, R34, RZ ;  /* 0x000000222323723e */ /* 0x000fe200048070ff */
[----:B------:R-:W-:Y:S01]  /*7170*/  @P5 STG.E.U8 desc[UR18][R158.64], R21 ;  /* 0x000000159e005986 */ /* 0x000fe2000c101112 */
[----:B---3--:R-:W-:Y:S01]  /*7180*/  ISETP.LT.AND P1, PT, R4, UR4, !P0 ;  /* 0x0000000404007c0c */ /* 0x008fe2000c721270 */
[----:B------:R-:W3:Y:S01]  /*7190*/  LDCU UR4, c[0x0][0x39c] ;  /* 0x00007380ff0477ac */ /* 0x000ee20008000800 */
[----:B------:R-:W-:Y:S01]  /*71a0*/  VIADD R4, R0, 0x16 ;  /* 0x0000001600047836 */ /* 0x000fe20000000000 */
[----:B------:R-:W-:Y:S02]  /*71b0*/  SHF.R.S32.HI R7, RZ, 0x8, R7 ;  /* 0x00000008ff077819 */ /* 0x000fe40000011407 */
[----:B------:R-:W-:Y:S02]  /*71c0*/  PRMT R11, R35, 0x9910, RZ ;  /* 0x00009910230b7816 */ /* 0x000fe400000000ff */
[----:B0-----:R-:W-:Y:S01]  /*71d0*/  ISETP.LT.AND P5, PT, R4, UR6, !P0 ;  /* 0x0000000604007c0c */ /* 0x001fe2000c7a1270 */
[----:B------:R-:W0:Y:S01]  /*71e0*/  LDCU UR6, c[0x0][0x39c] ;  /* 0x00007380ff0677ac */ /* 0x000e220008000800 */
[----:B------:R-:W-:Y:S01]  /*71f0*/  VIADD R4, R0, 0x17 ;  /* 0x0000001700047836 */ /* 0x000fe20000000000 */
[----:B------:R5:W-:Y:S01]  /*7200*/  @P3 STG.E.U8 desc[UR18][R168.64], R7 ;  /* 0x00000007a8003986 */ /* 0x000be2000c101112 */
[----:B--2---:R-:W-:-:S02]  /*7210*/  PRMT R5, R23, 0x9910, RZ ;  /* 0x0000991017057816 */ /* 0x004fc400000000ff */
[----:B------:R-:W-:Y:S01]  /*7220*/  SHF.R.S32.HI R11, RZ, 0x8, R11 ;  /* 0x00000008ff0b7819 */ /* 0x000fe2000001140b */
[----:B------:R-:W-:Y:S01]  /*7230*/  @P6 STG.E.U8 desc[UR18][R166.64], R23 ;  /* 0x00000017a6006986 */ /* 0x000fe2000c101112 */
[----:B-1----:R-:W-:Y:S01]  /*7240*/  ISETP.LT.AND P3, PT, R4, UR7, !P0 ;  /* 0x0000000704007c0c */ /* 0x002fe2000c761270 */
[----:B------:R-:W1:Y:S01]  /*7250*/  LDCU UR7, c[0x0][0x39c] ;  /* 0x00007380ff0777ac */ /* 0x000e620008000800 */
[----:B------:R-:W-:Y:S01]  /*7260*/  VIADD R4, R0, 0x18 ;  /* 0x0000001800047836 */ /* 0x000fe20000000000 */
[----:B------:R-:W-:Y:S02]  /*7270*/  SHF.R.S32.HI R5, RZ, 0x8, R5 ;  /* 0x00000008ff057819 */ /* 0x000fe40000011405 */
[----:B------:R-:W-:Y:S02]  /*7280*/  F2FP.SATFINITE.E4M3.F32.PACK_AB_MERGE_C R37, R37, R36, RZ ;  /* 0x000000242525723e */ /* 0x000fe400048070ff */
[----:B---3--:R-:W-:Y:S01]  /*7290*/  ISETP.LT.AND P6, PT, R4, UR4, !P0 ;  /* 0x0000000404007c0c */ /* 0x008fe2000c7c1270 */
[----:B------:R-:W2:Y:S01]  /*72a0*/  LDCU UR4, c[0x0][0x39c] ;  /* 0x00007380ff0477ac */ /* 0x000ea20008000800 */
[----:B------:R-:W-:Y:S01]  /*72b0*/  VIADD R4, R0, 0x19 ;  /* 0x0000001900047836 */ /* 0x000fe20000000000 */
[----:B------:R3:W-:Y:S01]  /*72c0*/  @P2 STG.E.U8 desc[UR18][R162.64], R5 ;  /* 0x00000005a2002986 */ /* 0x0007e2000c101112 */
[----:B-----5:R-:W-:-:S02]  /*72d0*/  PRMT R7, R25, 0x9910, RZ ;  /* 0x0000991019077816 */ /* 0x020fc400000000ff */
[----:B------:R-:W-:Y:S01]  /*72e0*/  PRMT R12, R37, 0x9910, RZ ;  /* 0x00009910250c7816 */ /* 0x000fe200000000ff */
[----:B------:R-:W-:Y:S01]  /*72f0*/  @P4 STG.E.U8 desc[UR18][R176.64], R25 ;  /* 0x00000019b0004986 */ /* 0x000fe2000c101112 */
[----:B0-----:R-:W-:Y:S01]  /*7300*/  ISETP.LT.AND P2, PT, R4, UR6, !P0 ;  /* 0x0000000604007c0c */ /* 0x001fe2000c741270 */
[----:B------:R-:W0:Y:S01]  /*7310*/  LDCU UR6, c[0x0][0x39c] ;  /* 0x00007380ff0677ac */ /* 0x000e220008000800 */
[----:B------:R-:W-:Y:S01]  /*7320*/  VIADD R4, R0, 0x1a ;  /* 0x0000001a00047836 */ /* 0x000fe20000000000 */
[----:B------:R-:W-:Y:S02]  /*7330*/  SHF.R.S32.HI R7, RZ, 0x8, R7 ;  /* 0x00000008ff077819 */ /* 0x000fe40000011407 */
[----:B------:R-:W-:Y:S02]  /*7340*/  F2FP.SATFINITE.E4M3.F32.PACK_AB_MERGE_C R39, R39, R38, RZ ;  /* 0x000000262727723e */ /* 0x000fe400048070ff */
[----:B-1----:R-:W-:Y:S01]  /*7350*/  ISETP.LT.AND P4, PT, R4, UR7, !P0 ;  /* 0x0000000704007c0c */ /* 0x002fe2000c781270 */
[----:B------:R-:W1:Y:S01]  /*7360*/  LDCU UR7, c[0x0][0x39c] ;  /* 0x00007380ff0777ac */ /* 0x000e620008000800 */
[----:B------:R-:W-:Y:S01]  /*7370*/  VIADD R4, R0, 0x1b ;  /* 0x0000001b00047836 */ /* 0x000fe20000000000 */
[----:B------:R5:W-:Y:S01]  /*7380*/  @P1 STG.E.U8 desc[UR18][R172.64], R7 ;  /* 0x00000007ac001986 */ /* 0x000be2000c101112 */
[----:B---3--:R-:W-:-:S02]  /*7390*/  PRMT R5, R27, 0x9910, RZ ;  /* 0x000099101b057816 */ /* 0x008fc400000000ff */
[----:B------:R-:W-:Y:S01]  /*73a0*/  F2FP.SATFINITE.E4M3.F32.PACK_AB_MERGE_C R41, R41, R40, RZ ;  /* 0x000000282929723e */ /* 0x000fe200048070ff */
[----:B------:R-:W-:Y:S01]  /*73b0*/  @P5 STG.E.U8 desc[UR18][R170.64], R27 ;  /* 0x0000001baa005986 */ /* 0x000fe2000c101112 */
[----:B--2---:R-:W-:Y:S01]  /*73c0*/  ISETP.LT.AND P1, PT, R4, UR4, !P0 ;  /* 0x0000000404007c0c */ /* 0x004fe2000c721270 */
[----:B------:R-:W2:Y:S01]  /*73d0*/  LDCU UR4, c[0x0][0x39c] ;  /* 0x00007380ff0477ac */ /* 0x000ea20008000800 */
[----:B------:R-:W-:Y:S01]  /*73e0*/  VIADD R4, R0, 0x1c ;  /* 0x0000001c00047836 */ /* 0x000fe20000000000 */
[----:B------:R-:W-:Y:S02]  /*73f0*/  SHF.R.S32.HI R5, RZ, 0x8, R5 ;  /* 0x00000008ff057819 */ /* 0x000fe40000011405 */
[----:B------:R-:W-:Y:S02]  /*7400*/  F2FP.SATFINITE.E4M3.F32.PACK_AB_MERGE_C R43, R43, R42, RZ ;  /* 0x0000002a2b2b723e */ /* 0x000fe400048070ff */
[----:B0-----:R-:W-:Y:S01]  /*7410*/  ISETP.LT.AND P5, PT, R4, UR6, !P0 ;  /* 0x0000000604007c0c */ /* 0x001fe2000c7a1270 */
[----:B------:R-:W0:Y:S01]  /*7420*/  LDCU UR6, c[0x0][0x39c] ;  /* 0x00007380ff0677ac */ /* 0x000e220008000800 */
[----:B------:R-:W-:Y:S01]  /*7430*/  VIADD R4, R0, 0x1d ;  /* 0x0000001d00047836 */ /* 0x000fe20000000000 */
[----:B------:R3:W-:Y:S01]  /*7440*/  @P3 STG.E.U8 desc[UR18][R180.64], R5 ;  /* 0x00000005b4003986 */ /* 0x0007e2000c101112 */
[----:B-----5:R-:W-:-:S02]  /*7450*/  PRMT R7, R29, 0x9910, RZ ;  /* 0x000099101d077816 */ /* 0x020fc400000000ff */
[----:B------:R-:W-:Y:S01]  /*7460*/  F2FP.SATFINITE.E4M3.F32.PACK_AB_MERGE_C R45, R45, R44, RZ ;  /* 0x0000002c2d2d723e */ /* 0x000fe200048070ff */
[----:B------:R-:W-:Y:S01]  /*7470*/  @P6 STG.E.U8 desc[UR18][R178.64], R29 ;  /* 0x0000001db2006986 */ /* 0x000fe2000c101112 */
[----:B-1----:R-:W-:Y:S01]  /*7480*/  ISETP.LT.AND P3, PT, R4, UR7, !P0 ;  /* 0x0000000704007c0c */ /* 0x002fe2000c761270 */
[----:B------:R-:W1:Y:S01]  /*7490*/  LDCU UR7, c[0x0][0x39c] ;  /* 0x00007380ff0777ac */ /* 0x000e620008000800 */
[----:B------:R-:W-:Y:S01]  /*74a0*/  VIADD R4, R0, 0x1e ;  /* 0x0000001e00047836 */ /* 0x000fe20000000000 */
[----:B------:R-:W-:Y:S02]  /*74b0*/  SHF.R.S32.HI R7, RZ, 0x8, R7 ;  /* 0x00000008ff077819 */ /* 0x000fe40000011407 */
[----:B------:R-:W-:Y:S02]  /*74c0*/  F2FP.SATFINITE.E4M3.F32.PACK_AB_MERGE_C R47, R47, R46, RZ ;  /* 0x0000002e2f2f723e */ /* 0x000fe400048070ff */
[----:B--2---:R-:W-:Y:S01]  /*74d0*/  ISETP.LT.AND P6, PT, R4, UR4, !P0 ;  /* 0x0000000404007c0c */ /* 0x004fe2000c7c1270 */
[----:B------:R-:W2:Y:S01]  /*74e0*/  LDCU UR4, c[0x0][0x39c] ;  /* 0x00007380ff0477ac */ /* 0x000ea20008000800 */
[----:B------:R-:W-:Y:S01]  /*74f0*/  VIADD R4, R0, 0x1f ;  /* 0x0000001f00047836 */ /* 0x000fe20000000000 */
[----:B------:R5:W-:Y:S01]  /*7500*/  @P2 STG.E.U8 desc[UR18][R174.64], R7 ;  /* 0x00000007ae002986 */ /* 0x000be2000c101112 */
[----:B---3--:R-:W-:-:S02]  /*7510*/  PRMT R5, R31, 0x9910, RZ ;  /* 0x000099101f057816 */ /* 0x008fc400000000ff */
[----:B------:R-:W-:Y:S01]  /*7520*/  F2FP.SATFINITE.E4M3.F32.PACK_AB_MERGE_C R49, R49, R48, RZ ;  /* 0x000000303131723e */ /* 0x000fe200048070ff */
[----:B------:R-:W-:Y:S01]  /*7530*/  @P4 STG.E.U8 desc[UR18][R184.64], R31 ;  /* 0x0000001fb8004986 */ /* 0x000fe2000c101112 */
[----:B0-----:R-:W-:Y:S01]  /*7540*/  ISETP.LT.AND P2, PT, R4, UR6, !P0 ;  /* 0x0000000604007c0c */ /* 0x001fe2000c741270 */
[----:B------:R-:W-:Y:S01]  /*7550*/  VIADD R4, R0, 0x20 ;  /* 0x0000002000047836 */ /* 0x000fe20000000000 */
[----:B------:R-:W0:Y:S01]  /*7560*/  LDCU UR6, c[0x0][0x39c] ;  /* 0x00007380ff0677ac */ /* 0x000e220008000800 */
[----:B------:R-:W-:Y:S02]  /*7570*/  SHF.R.S32.HI R5, RZ, 0x8, R5 ;  /* 0x00000008ff057819 */ /* 0x000fe40000011405 */
[----:B------:R-:W-:Y:S02]  /*7580*/  F2FP.SATFINITE.E4M3.F32.PACK_AB_MERGE_C R51, R51, R50, RZ ;  /* 0x000000323333723e */ /* 0x000fe400048070ff */
[----:B-1----:R-:W-:Y:S01]  /*7590*/  ISETP.LT.AND P4, PT, R4, UR7, !P0 ;  /* 0x0000000704007c0c */ /* 0x002fe2000c781270 */
[----:B------:R-:W1:Y:S01]  /*75a0*/  LDCU UR7, c[0x0][0x39c] ;  /* 0x00007380ff0777ac */ /* 0x000e620008000800 */
[----:B------:R-:W-:Y:S01]  /*75b0*/  VIADD R4, R0, 0x21 ;  /* 0x0000002100047836 */ /* 0x000fe20000000000 */
[----:B------:R3:W-:Y:S01]  /*75c0*/  @P1 STG.E.U8 desc[UR18][R182.64], R5 ;  /* 0x00000005b6001986 */ /* 0x0007e2000c101112 */
[----:B-----5:R-:W-:-:S02]  /*75d0*/  PRMT R7, R33, 0x9910, RZ ;  /* 0x0000991021077816 */ /* 0x020fc400000000ff */
[----:B------:R-:W-:Y:S01]  /*75e0*/  F2FP.SATFINITE.E4M3.F32.PACK_AB_MERGE_C R53, R53, R52, RZ ;  /* 0x000000343535723e */ /* 0x000fe200048070ff */
[----:B------:R-:W-:Y:S01]  /*75f0*/  @P5 STG.E.U8 desc[UR18][R190.64], R33 ;  /* 0x00000021be005986 */ /* 0x000fe2000c101112 */
[----:B--2---:R-:W-:Y:S01]  /*7600*/  ISETP.LT.AND P1, PT, R4, UR4, !P0 ;  /* 0x0000000404007c0c */ /* 0x004fe2000c721270 */
[----:B------:R-:W2:Y:S01]  /*7610*/  LDCU UR4, c[0x0][0x39c] ;  /* 0x00007380ff0477ac */ /* 0x000ea20008000800 */
[C---:B------:R-:W-:Y:S01]  /*7620*/  VIADD R4, R0.reuse, 0x22 ;  /* 0x0000002200047836 */ /* 0x040fe20000000000 */
[----:B------:R-:W-:Y:S02]  /*7630*/  SHF.R.S32.HI R7, RZ, 0x8, R7 ;  /* 0x00000008ff077819 */ /* 0x000fe40000011407 */
[----:B------:R-:W-:Y:S01]  /*7640*/  F2FP.SATFINITE.E4M3.F32.PACK_AB_MERGE_C R55, R55, R54, RZ ;  /* 0x000000363737723e */ /* 0x000fe200048070ff */
[----:B---3--:R-:W-:Y:S01]  /*7650*/  VIADD R5, R0, 0x23 ;  /* 0x0000002300057836 */ /* 0x008fe20000000000 */
[----:B0-----:R-:W-:Y:S01]  /*7660*/  ISETP.LT.AND P5, PT, R4, UR6, !P0 ;  /* 0x0000000604007c0c */ /* 0x001fe2000c7a1270 */
[----:B------:R0:W-:Y:S01]  /*7670*/  @P3 STG.E.U8 desc[UR18][R188.64], R7 ;  /* 0x00000007bc003986 */ /* 0x0001e2000c101112 */
[C---:B------:R-:W-:Y:S01]  /*7680*/  IADD3 R4, P3, PT, R192.reuse, R2, RZ ;  /* 0x00000002c0047210 */ /* 0x040fe20007f7e0ff */
[----:B------:R-:W3:Y:S01]  /*7690*/  LDCU UR6, c[0x0][0x39c] ;  /* 0x00007380ff0677ac */ /* 0x000ee20008000800 */
[----:B------:R-:W-:Y:S01]  /*76a0*/  F2FP.SATFINITE.E4M3.F32.PACK_AB_MERGE_C R57, R57, R56, RZ ;  /* 0x000000383939723e */ /* 0x000fe200048070ff */
[----:B------:R-:W-:Y:S01]  /*76b0*/  @P6 STG.E.U8 desc[UR18][R186.64], R35 ;  /* 0x00000023ba006986 */ /* 0x000fe2000c101112 */
[----:B-1----:R-:W-:Y:S01]  /*76c0*/  ISETP.LT.AND P6, PT, R5, UR7, !P0 ;  /* 0x0000000705007c0c */ /* 0x002fe2000c7c1270 */
[----:B------:R-:W1:Y:S01]  /*76d0*/  LDCU UR7, c[0x0][0x39c] ;  /* 0x00007380ff0777ac */ /* 0x000e620008000800 */
[C---:B------:R-:W-:Y:S01]  /*76e0*/  LEA.HI.X.SX32 R5, R192.reuse, R3, 0x1, P3 ;  /* 0x00000003c0057211 */ /* 0x040fe200018f0eff */
[----:B------:R-:W-:Y:S01]  /*76f0*/  VIADD R192, R192, UR5 ;  /* 0x00000005c0c07c36 */ /* 0x000fe20008000000 */
[----:B------:R-:W-:-:S02]  /*7700*/  F2FP.SATFINITE.E4M3.F32.PACK_AB_MERGE_C R59, R59, R58, RZ ;  /* 0x0000003a3b3b723e */ /* 0x000fc400048070ff */
[----:B--2---:R-:W-:Y:S01]  /*7710*/  ISETP.LT.AND P3, PT, R6, UR4, !P0 ;  /* 0x0000000406007c0c */ /* 0x004fe2000c761270 */
[----:B------:R2:W-:Y:S01]  /*7720*/  @P2 STG.E.U8 desc[UR18][R4.64], R11 ;  /* 0x0000000b04002986 */ /* 0x0005e2000c101112 */
[----:B------:R-:W5:Y:S01]  /*7730*/  LDCU UR4, c[0x0][0x39c] ;  /* 0x00007380ff0477ac */ /* 0x000f620008000800 */
[C---:B------:R-:W-:Y:S01]  /*7740*/  IADD3 R6, P2, PT, R192.reuse, R2, RZ ;  /* 0x00000002c0067210 */ /* 0x040fe20007f5e0ff */
[C---:B------:R-:W-:Y:S01]  /*7750*/  VIADD R10, R192.reuse, UR5 ;  /* 0x00000005c00a7c36 */ /* 0x040fe20008000000 */
[----:B------:R-:W-:Y:S02]  /*7760*/  F2FP.SATFINITE.E4M3.F32.PACK_AB_MERGE_C R61, R61, R60, RZ ;  /* 0x0000003c3d3d723e */ /* 0x000fe400048070ff */
[-C--:B0-----:R-:W-:Y:S02]  /*7770*/  LEA.HI.X.SX32 R7, R192, R3.reuse, 0x1, P2 ;  /* 0x00000003c0077211 */ /* 0x081fe400010f0eff */
[C---:B------:R-:W-:Y:S02]  /*7780*/  IADD3 R8, P2, PT, R10.reuse, R2, RZ ;  /* 0x000000020a087210 */ /* 0x040fe40007f5e0ff */
[----:B------:R-:W-:Y:S01]  /*7790*/  F2FP.SATFINITE.E4M3.F32.PACK_AB_MERGE_C R63, R63, R62, RZ ;  /* 0x0000003e3f3f723e */ /* 0x000fe200048070ff */
[----:B------:R0:W-:Y:S01]  /*77a0*/  @P4 STG.E.U8 desc[UR18][R6.64], R37 ;  /* 0x0000002506004986 */ /* 0x0001e2000c101112 */
[C---:B------:R-:W-:Y:S01]  /*77b0*/  LEA.HI.X.SX32 R9, R10.reuse, R3, 0x1, P2 ;  /* 0x000000030a097211 */ /* 0x040fe200010f0eff */
[----:B------:R-:W-:Y:S01]  /*77c0*/  VIADD R10, R10, UR5 ;  /* 0x000000050a0a7c36 */ /* 0x000fe20008000000 */
[----:B--2---:R-:W-:Y:S01]  /*77d0*/  SHF.R.S32.HI R11, RZ, 0x8, R12 ;  /* 0x00000008ff0b7819 */ /* 0x004fe2000001140c */
[C---:B------:R-:W-:Y:S01]  /*77e0*/  VIADD R5, R0.reuse, 0x26 ;  /* 0x0000002600057836 */ /* 0x040fe20000000000 */
[----:B------:R-:W-:Y:S01]  /*77f0*/  F2FP.SATFINITE.E4M3.F32.PACK_AB_MERGE_C R65, R65, R64, RZ ;  /* 0x000000404141723e */ /* 0x000fe200048070ff */
[----:B------:R-:W-:Y:S01]  /*7800*/  VIADD R12, R0, 0x27 ;  /* 0x00000027000c7836 */ /* 0x000fe20000000000 */
[----:B------:R-:W-:Y:S01]  /*7810*/  F2FP.SATFINITE.E4M3.F32.PACK_AB_MERGE_C R67, R67, R66, RZ ;  /* 0x000000424343723e */ /* 0x000fe200048070ff */
[----:B------:R2:W-:Y:S01]  /*7820*/  @P1 STG.E.U8 desc[UR18][R8.64], R11 ;  /* 0x0000000b08001986 */ /* 0x0005e2000c101112 */
[----:B------:R-:W-:-:S02]  /*7830*/  IADD3 R4, P1, PT, R10, R2, RZ ;  /* 0x000000020a047210 */ /* 0x000fc40007f3e0ff */
[----:B-----5:R-:W-:Y:S01]  /*7840*/  ISETP.LT.AND P2, PT, R13, UR4, !P0 ;  /* 0x000000040d007c0c */ /* 0x020fe2000c741270 */
[----:B------:R-:W5:Y:S01]  /*7850*/  LDCU UR4, c[0x0][0x39c] ;  /* 0x00007380ff0477ac */ /* 0x000f620008000800 */
[----:B---3--:R-:W-:Y:S02]  /*7860*/  ISETP.LT.AND P4, PT, R5, UR6, !P0 ;  /* 0x0000000605007c0c */ /* 0x008fe4000c781270 */
[CC--:B------:R-:W-:Y:S01]  /*7870*/  LEA.HI.X.SX32 R5, R10.reuse, R3.reuse, 0x1, P1 ;  /* 0x000000030a057211 */ /* 0x0c0fe200008f0eff */
[----:B------:R-:W-:Y:S01]  /*7880*/  VIADD R10, R10, UR5 ;  /* 0x000000050a0a7c36 */ /* 0x000fe20008000000 */
[----:B------:R-:W-:Y:S01]  /*7890*/  PRMT R13, R39, 0x9910, RZ ;  /* 0x00009910270d7816 */ /* 0x000fe200000000ff */
[----:B------:R-:W3:Y:S01]  /*78a0*/  LDCU UR6, c[0x0][0x39c] ;  /* 0x00007380ff0677ac */ /* 0x000ee20008000800 */
[----:B-1----:R-:W-:Y:S01]  /*78b0*/  ISETP.LT.AND P1, PT, R12, UR7, !P0 ;  /* 0x000000070c007c0c */ /* 0x002fe2000c721270 */
[----:B------:R1:W-:Y:S01]  /*78c0*/  @P5 STG.E.U8 desc[UR18][R4.64], R39 ;  /* 0x0000002704005986 */ /* 0x0003e2000c101112 */
[CC--:B0-----:R-:W-:Y:S01]  /*78d0*/  IADD3 R6, P5, PT, R10.reuse, R2.reuse, RZ ;  /* 0x000000020a067210 */ /* 0x0c1fe20007fbe0ff */
[C---:B--2---:R-:W-:Y:S01]  /*78e0*/  VIADD R11, R10.reuse, UR5 ;  /* 0x000000050a0b7c36 */ /* 0x044fe20008000000 */
[----:B------:R-:W-:Y:S01]  /*78f0*/  SHF.R.S32.HI R13, RZ, 0x8, R13 ;  /* 0x00000008ff0d7819 */ /* 0x000fe2000001140d */
[----:B------:R-:W0:Y:S01]  /*7900*/  LDCU UR7, c[0x0][0x39c] ;  /* 0x00007380ff0777ac */ /* 0x000e220008000800 */
[-C--:B------:R-:W-:Y:S01]  /*7910*/  LEA.HI.X.SX32 R7, R10, R3.reuse, 0x1, P5 ;  /* 0x000000030a077211 */ /* 0x080fe200028f0eff */
[C---:B------:R-:W-:Y:S01]  /*7920*/  VIADD R10, R0.reuse, 0x28 ;  /* 0x00000028000a7836 */ /* 0x040fe20000000000 */
[----:B------:R-:W-:Y:S01]  /*7930*/  IADD3 R8, P5, PT, R11, R2, RZ ;  /* 0x000000020b087210 */ /* 0x000fe20007fbe0ff */
[----:B------:R-:W-:Y:S01]  /*7940*/  VIADD R12, R0, 0x29 ;  /* 0x00000029000c7836 */ /* 0x000fe20000000000 */
[----:B------:R-:W-:Y:S01]  /*7950*/  F2FP.SATFINITE.E4M3.F32.PACK_AB_MERGE_C R69, R69, R68, RZ ;  /* 0x000000444545723e */ /* 0x000fe200048070ff */
[----:B------:R2:W-:Y:S01]  /*7960*/  @P6 STG.E.U8 desc[UR18][R6.64], R13 ;  /* 0x0000000d06006986 */ /* 0x0005e2000c101112 */
[C---:B------:R-:W-:Y:S01]  /*7970*/  LEA.HI.X.SX32 R9, R11.reuse, R3, 0x1, P5 ;  /* 0x000000030b097211 */ /* 0x040fe200028f0eff */
[----:B------:R-:W-:Y:S01]  /*7980*/  VIADD R11, R11, UR5 ;  /* 0x000000050b0b7c36 */ /* 0x000fe20008000000 */
[----:B-----5:R-:W-:Y:S01]  /*7990*/  ISETP.LT.AND P5, PT, R10, UR4, !P0 ;  /* 0x000000040a007c0c */ /* 0x020fe2000c7a1270 */
[----:B------:R-:W5:Y:S01]  /*79a0*/  LDCU UR4, c[0x0][0x39c] ;  /* 0x00007380ff0477ac */ /* 0x000f620008000800 */
[----:B------:R-:W-:Y:S01]  /*79b0*/  PRMT R10, R41, 0x9910, RZ ;  /* 0x00009910290a7816 */ /* 0x000fe200000000ff */
[----:B------:R0:W-:Y:S01]  /*79c0*/  @P3 STG.E.U8 desc[UR18][R8.64], R41 ;  /* 0x0000002908003986 */ /* 0x0001e2000c101112 */
[----:B-1----:R-:W-:-:S02]  /*79d0*/  IADD3 R4, P3, PT, R11, R2, RZ ;  /* 0x000000020b047210 */ /* 0x002fc40007f7e0ff */
[----:B------:R-:W-:Y:S02]  /*79e0*/  F2FP.SATFINITE.E4M3.F32.PACK_AB_MERGE_C R71, R71, R70, RZ ;  /* 0x000000464747723e */ /* 0x000fe400048070ff */
[CC--:B------:R-:W-:Y:S01]  /*79f0*/  LEA.HI.X.SX32 R5, R11.reuse, R3.reuse, 0x1, P3 ;  /* 0x000000030b057211 */ /* 0x0c0fe200018f0eff */
[----:B------:R-:W-:Y:S01]  /*7a00*/  VIADD R11, R11, UR5 ;  /* 0x000000050b0b7c36 */ /* 0x000fe20008000000 */
[----:B--2---:R-:W-:Y:S02]  /*7a10*/  SHF.R.S32.HI R13, RZ, 0x8, R10 ;  /* 0x00000008ff0d7819 */ /* 0x004fe4000001140a */
[----:B---3--:R-:W-:Y:S01]  /*7a20*/  ISETP.LT.AND P3, PT, R12, UR6, !P0 ;  /* 0x000000060c007c0c */ /* 0x008fe2000c761270 */
[----:B------:R-:W1:Y:S01]  /*7a30*/  LDCU UR6, c[0x0][0x39c] ;  /* 0x00007380ff0677ac */ /* 0x000e620008000800 */
[C---:B------:R-:W-:Y:S01]  /*7a40*/  VIADD R10, R11.reuse, UR5 ;  /* 0x000000050b0a7c36 */ /* 0x040fe20008000000 */
[----:B------:R2:W-:Y:S01]  /*7a50*/  @P2 STG.E.U8 desc[UR18][R4.64], R13 ;  /* 0x0000000d04002986 */ /* 0x0005e2000c101112 */
[----:B------:R-:W-:Y:S01]  /*7a60*/  IADD3 R6, P2, PT, R11, R2, RZ ;  /* 0x000000020b067210 */ /* 0x000fe20007f5e0ff */
[C---:B0-----:R-:W-:Y:S01]  /*7a70*/  VIADD R8, R0.reuse, 0x2a ;  /* 0x0000002a00087836 */ /* 0x041fe20000000000 */
[----:B------:R-:W-:Y:S01]  /*7a80*/  PRMT R12, R43, 0x9910, RZ ;  /* 0x000099102b0c7816 */ /* 0x000fe200000000ff */
[----:B------:R-:W-:Y:S01]  /*7a90*/  VIADD R9, R0, 0x2b ;  /* 0x0000002b00097836 */ /* 0x000fe20000000000 */
[----:B------:R-:W-:-:S02]  /*7aa0*/  LEA.HI.X.SX32 R7, R11, R3, 0x1, P2 ;  /* 0x000000030b077211 */ /* 0x000fc400010f0eff */
[----:B-----5:R-:W-:Y:S01]  /*7ab0*/  ISETP.LT.AND P2, PT, R8, UR4, !P0 ;  /* 0x0000000408007c0c */ /* 0x020fe2000c741270 */
[----:B------:R-:W-:Y:S01]  /*7ac0*/  IMAD.MOV.U32 R11, RZ, RZ, R12 ;  /* 0x000000ffff0b7224 */ /* 0x000fe200078e000c */
[C---:B------:R-:W-:Y:S01]  /*7ad0*/  IADD3 R8, P6, PT, R10.reuse, R2, RZ ;  /* 0x000000020a087210 */ /* 0x040fe20007fde0ff */
[----:B------:R0:W-:Y:S01]  /*7ae0*/  @P4 STG.E.U8 desc[UR18][R6.64], R43 ;  /* 0x0000002b06004986 */ /* 0x0001e2000c101112 */
[----:B------:R-:W-:Y:S01]  /*7af0*/  ISETP.LT.AND P4, PT, R9, UR7, !P0 ;  /* 0x0000000709007c0c */ /* 0x000fe2000c781270 */
[----:B------:R-:W3:Y:S01]  /*7b00*/  LDCU UR4, c[0x0][0x39c] ;  /* 0x00007380ff0477ac */ /* 0x000ee20008000800 */
[C---:B------:R-:W-:Y:S01]  /*7b10*/  LEA.HI.X.SX32 R9, R10.reuse, R3, 0x1, P6 ;  /* 0x000000030a097211 */ /* 0x040fe200030f0eff */
[----:B------:R-:W-:Y:S01]  /*7b20*/  VIADD R10, R10, UR5 ;  /* 0x000000050a0a7c36 */ /* 0x000fe20008000000 */
[----:B------:R-:W-:Y:S01]  /*7b30*/  SHF.R.S32.HI R11, RZ, 0x8, R11 ;  /* 0x00000008ff0b7819 */ /* 0x000fe2000001140b */
[----:B--2---:R-:W-:Y:S01]  /*7b40*/  VIADD R5, R0, 0x2c ;  /* 0x0000002c00057836 */ /* 0x004fe20000000000 */
[----:B------:R-:W2:Y:S01]  /*7b50*/  LDCU UR7, c[0x0][0x39c] ;  /* 0x00007380ff0777ac */ /* 0x000ea20008000800 */
[----:B------:R-:W-:-:S02]  /*7b60*/  PRMT R13, R45, 0x9910, RZ ;  /* 0x000099102d0d7816 */ /* 0x000fc400000000ff */
[-C--:B------:R-:W-:Y:S01]  /*7b70*/  IADD3 R4, P6, PT, R10, R2.reuse, RZ ;  /* 0x000000020a047210 */ /* 0x080fe20007fde0ff */
[----:B------:R5:W-:Y:S01]  /*7b80*/  @P1 STG.E.U8 desc[UR18][R8.64], R11 ;  /* 0x0000000b08001986 */ /* 0x000be2000c101112 */
[----:B-1----:R-:W-:Y:S01]  /*7b90*/  ISETP.LT.AND P1, PT, R5, UR6, !P0 ;  /* 0x0000000605007c0c */ /* 0x002fe2000c721270 */
[----:B0-----:R-:W-:Y:S01]  /*7ba0*/  VIADD R7, R0, 0x2d ;  /* 0x0000002d00077836 */ /* 0x001fe20000000000 */
[C---:B------:R-:W-:Y:S01]  /*7bb0*/  LEA.HI.X.SX32 R5, R10.reuse, R3, 0x1, P6 ;  /* 0x000000030a057211 */ /* 0x040fe200030f0eff */
[----:B------:R-:W-:Y:S01]  /*7bc0*/  VIADD R10, R10, UR5 ;  /* 0x000000050a0a7c36 */ /* 0x000fe20008000000 */
[----:B------:R-:W0:Y:S01]  /*7bd0*/  LDCU UR6, c[0x0][0x39c] ;  /* 0x00007380ff0677ac */ /* 0x000e220008000800 */
[----:B------:R-:W-:Y:S02]  /*7be0*/  SHF.R.S32.HI R13, RZ, 0x8, R13 ;  /* 0x00000008ff0d7819 */ /* 0x000fe4000001140d */
[----:B------:R1:W-:Y:S01]  /*7bf0*/  @P5 STG.E.U8 desc[UR18][R4.64], R45 ;  /* 0x0000002d04005986 */ /* 0x0003e2000c101112 */
[----:B------:R-:W-:-:S02]  /*7c00*/  IADD3 R6, P6, PT, R10, R2, RZ ;  /* 0x000000020a067210 */ /* 0x000fc40007fde0ff */
[----:B---3--:R-:W-:Y:S01]  /*7c10*/  ISETP.LT.AND P5, PT, R7, UR4, !P0 ;  /* 0x0000000407007c0c */ /* 0x008fe2000c7a1270 */
[C---:B-----5:R-:W-:Y:S01]  /*7c20*/  VIADD R11, R10.reuse, UR5 ;  /* 0x000000050a0b7c36 */ /* 0x060fe20008000000 */
[-C--:B------:R-:W-:Y:S01]  /*7c30*/  LEA.HI.X.SX32 R7, R10, R3.reuse, 0x1, P6 ;  /* 0x000000030a077211 */ /* 0x080fe200030f0eff */
[C---:B------:R-:W-:Y:S01]  /*7c40*/  VIADD R9, R0.reuse, 0x2e ;  /* 0x0000002e00097836 */ /* 0x040fe20000000000 */
[----:B------:R-:W3:Y:S01]  /*7c50*/  LDCU UR4, c[0x0][0x39c] ;  /* 0x00007380ff0477ac */ /* 0x000ee20008000800 */
[----:B------:R-:W-:Y:S01]  /*7c60*/  VIADD R10, R0, 0x2f ;  /* 0x0000002f000a7836 */ /* 0x000fe20000000000 */
[----:B------:R-:W-:Y:S01]  /*7c70*/  IADD3 R8, P6, PT, R11, R2, RZ ;  /* 0x000000020b087210 */ /* 0x000fe20007fde0ff */
[----:B------:R5:W-:Y:S01]  /*7c80*/  @P3 STG.E.U8 desc[UR18][R6.64], R13 ;  /* 0x0000000d06003986 */ /* 0x000be2000c101112 */
[----:B--2---:R-:W-:Y:S01]  /*7c90*/  ISETP.LT.AND P3, PT, R9, UR7, !P0 ;  /* 0x0000000709007c0c */ /* 0x004fe2000c761270 */
[----:B------:R-:W2:Y:S01]  /*7ca0*/  LDCU UR7, c[0x0][0x39c] ;  /* 0x00007380ff0777ac */ /* 0x000ea20008000800 */
[C---:B------:R-:W-:Y:S01]  /*7cb0*/  LEA.HI.X.SX32 R9, R11.reuse, R3, 0x1, P6 ;  /* 0x000000030b097211 */ /* 0x040fe200030f0eff */
[----:B------:R-:W-:Y:S01]  /*7cc0*/  VIADD R11, R11, UR5 ;  /* 0x000000050b0b7c36 */ /* 0x000fe20008000000 */
[----:B-1----:R-:W-:-:S02]  /*7cd0*/  PRMT R5, R47, 0x9910, RZ ;  /* 0x000099102f057816 */ /* 0x002fc400000000ff */
[----:B0-----:R-:W-:Y:S01]  /*7ce0*/  ISETP.LT.AND P6, PT, R10, UR6, !P0 ;  /* 0x000000060a007c0c */ /* 0x001fe2000c7c1270 */
[----:B------:R0:W-:Y:S01]  /*7cf0*/  @P2 STG.E.U8 desc[UR18][R8.64], R47 ;  /* 0x0000002f08002986 */ /* 0x0001e2000c101112 */
[CC--:B------:R-:W-:Y:S01]  /*7d00*/  IADD3 R4, P2, PT, R11.reuse, R2.reuse, RZ ;  /* 0x000000020b047210 */ /* 0x0c0fe20007f5e0ff */
[C---:B------:R-:W-:Y:S01]  /*7d10*/  VIADD R10, R11.reuse, UR5 ;  /* 0x000000050b0a7c36 */ /* 0x040fe20008000000 */
[----:B------:R-:W1:Y:S01]  /*7d20*/  LDCU UR6, c[0x0][0x39c] ;  /* 0x00007380ff0677ac */ /* 0x000e620008000800 */
[----:B-----5:R-:W-:Y:S01]  /*7d30*/  IMAD.MOV.U32 R13, RZ, RZ, R5 ;  /* 0x000000ffff0d7224 */ /* 0x020fe200078e0005 */
[----:B------:R-:W-:Y:S01]  /*7d40*/  LEA.HI.X.SX32 R5, R11, R3, 0x1, P2 ;  /* 0x000000030b057211 */ /* 0x000fe200010f0eff */
[----:B------:R-:W-:Y:S01]  /*7d50*/  VIADD R11, R0, 0x30 ;  /* 0x00000030000b7836 */ /* 0x000fe20000000000 */
[----:B------:R-:W-:Y:S02]  /*7d60*/  IADD3 R6, P2, PT, R10, R2, RZ ;  /* 0x000000020a067210 */ /* 0x000fe40007f5e0ff */
[----:B------:R-:W-:-:S02]  /*7d70*/  SHF.R.S32.HI R13, RZ, 0x8, R13 ;  /* 0x00000008ff0d7819 */ /* 0x000fc4000001140d */
[CC--:B------:R-:W-:Y:S01]  /*7d80*/  LEA.HI.X.SX32 R7, R10.reuse, R3.reuse, 0x1, P2 ;  /* 0x000000030a077211 */ /* 0x0c0fe200010f0eff */
[----:B------:R-:W-:Y:S01]  /*7d90*/  VIADD R10, R10, UR5 ;  /* 0x000000050a0a7c36 */ /* 0x000fe20008000000 */
[----:B------:R-:W-:Y:S01]  /*7da0*/  PRMT R12, R49, 0x9910, RZ ;  /* 0x00009910310c7816 */ /* 0x000fe200000000ff */
[----:B------:R5:W-:Y:S01]  /*7db0*/  @P4 STG.E.U8 desc[UR18][R4.64], R13 ;  /* 0x0000000d04004986 */ /* 0x000be2000c101112 */
[----:B---3--:R-:W-:Y:S01]  /*7dc0*/  ISETP.LT.AND P4, PT, R11, UR4, !P0 ;  /* 0x000000040b007c0c */ /* 0x008fe2000c781270 */
[----:B------:R-:W3:Y:S01]  /*7dd0*/  LDCU UR4, c[0x0][0x39c] ;  /* 0x00007380ff0477ac */ /* 0x000ee20008000800 */
[C---:B------:R-:W-:Y:S01]  /*7de0*/  VIADD R11, R10.reuse, UR5 ;  /* 0x000000050a0b7c36 */ /* 0x040fe20008000000 */
[----:B------:R2:W-:Y:S01]  /*7df0*/  @P1 STG.E.U8 desc[UR18][R6.64], R49 ;  /* 0x0000003106001986 */ /* 0x0005e2000c101112 */
[----:B0-----:R-:W-:Y:S02]  /*7e00*/  IADD3 R8, P1, PT, R10, R2, RZ ;  /* 0x000000020a087210 */ /* 0x001fe40007f3e0ff */
[----:B-1----:R-:W-:Y:S01]  /*7e10*/  ISETP.LT.AND P2, PT, R14, UR6, !P0 ;  /* 0x000000060e007c0c */ /* 0x002fe2000c741270 */
[----:B------:R-:W0:Y:S01]  /*7e20*/  LDCU UR6, c[0x0][0x39c] ;  /* 0x00007380ff0677ac */ /* 0x000e220008000800 */
[-C--:B------:R-:W-:Y:S01]  /*7e30*/  LEA.HI.X.SX32 R9, R10, R3.reuse, 0x1, P1 ;  /* 0x000000030a097211 */ /* 0x080fe200008f0eff */
[C---:B------:R-:W-:Y:S01]  /*7e40*/  VIADD R14, R0.reuse, 0x43 ;  /* 0x00000043000e7836 */ /* 0x040fe20000000000 */
[----:B------:R-:W-:Y:S01]  /*7e50*/  F2FP.SATFINITE.E4M3.F32.PACK_AB_MERGE_C R73, R73, R72, RZ ;  /* 0x000000484949723e */ /* 0x000fe200048070ff */
[C---:B-----5:R-:W-:Y:S01]  /*7e60*/  VIADD R5, R0.reuse, 0x32 ;  /* 0x0000003200057836 */ /* 0x060fe20000000000 */
[----:B------:R-:W-:Y:S01]  /*7e70*/  SHF.R.S32.HI R13, RZ, 0x8, R12 ;  /* 0x00000008ff0d7819 */ /* 0x000fe2000001140c */
[C---:B------:R-:W-:Y:S01]  /*7e80*/  VIADD R12, R0.reuse, 0x36 ;  /* 0x00000036000c7836 */ /* 0x040fe20000000000 */
[----:B------:R-:W-:Y:S01]  /*7e90*/  IADD3 R4, P1, PT, R11, R2, RZ ;  /* 0x000000020b047210 */ /* 0x000fe20007f3e0ff */
[----:B--2---:R-:W-:Y:S01]  /*7ea0*/  VIADD R6, R0, 0x33 ;  /* 0x0000003300067836 */ /* 0x004fe20000000000 */
[----:B------:R-:W-:Y:S01]  /*7eb0*/  PRMT R7, R51, 0x9910, RZ ;  /* 0x0000991033077816 */ /* 0x000fe200000000ff */
[----:B------:R1:W-:Y:S01]  /*7ec0*/  @P5 STG.E.U8 desc[UR18][R8.64], R13 ;  /* 0x0000000d08005986 */ /* 0x0003e2000c101112 */
[----:B------:R-:W-:Y:S01]  /*7ed0*/  ISETP.LT.AND P5, PT, R5, UR7, !P0 ;  /* 0x0000000705007c0c */ /* 0x000fe2000c7a1270 */
[----:B------:R-:W2:Y:S01]  /*7ee0*/  LDCU UR7, c[0x0][0x39c] ;  /* 0x00007380ff0777ac */ /* 0x000ea20008000800 */
[CC--:B------:R-:W-:Y:S01]  /*7ef0*/  LEA.HI.X.SX32 R5, R11.reuse, R3.reuse, 0x1, P1 ;  /* 0x000000030b057211 */ /* 0x0c0fe200008f0eff */
[----:B------:R-:W-:Y:S01]  /*7f00*/  VIADD R11, R11, UR5 ;  /* 0x000000050b0b7c36 */ /* 0x000fe20008000000 */
[----:B---3--:R-:W-:Y:S01]  /*7f10*/  ISETP.LT.AND P1, PT, R6, UR4, !P0 ;  /* 0x0000000406007c0c */ /* 0x008fe2000c721270 */
[----:B------:R-:W3:Y:S01]  /*7f20*/  LDCU UR4, c[0x0][0x39c] ;  /* 0x00007380ff0477ac */ /* 0x000ee20008000800 */
[----:B------:R-:W-:Y:S01]  /*7f30*/  F2FP.SATFINITE.E4M3.F32.PACK_AB_MERGE_C R75, R75, R74, RZ ;  /* 0x0000004a4b4b723e */ /* 0x000fe200048070ff */
[----:B------:R5:W-:Y:S01]  /*7f40*/  @P3 STG.E.U8 desc[UR18][R4.64], R51 ;  /* 0x0000003304003986 */ /* 0x000be2000c101112 */
[C---:B------:R-:W-:Y:S01]  /*7f50*/  IADD3 R6, P3, PT, R11.reuse, R2, RZ ;  /* 0x000000020b067210 */ /* 0x040fe20007f7e0ff */
[----:B------:R-:W-:Y:S01]  /*7f60*/  VIADD R10, R11, UR5 ;  /* 0x000000050b0a7c36 */ /* 0x000fe20008000000 */
[----:B------:R-:W-:Y:S01]  /*7f70*/  F2FP.SATFINITE.E4M3.F32.PACK_AB_MERGE_C R77, R77, R76, RZ ;  /* 0x0000004c4d4d723e */ /* 0x000fe200048070ff */
[----:B-1----:R-:W-:Y:S01]  /*7f80*/  IMAD.MOV.U32 R9, RZ, RZ, R7 ;  /* 0x000000ffff097224 */ /* 0x002fe200078e0007 */
[----:B------:R-:W-:-:S02]  /*7f90*/  LEA.HI.X.SX32 R7, R11, R3, 0x1, P3 ;  /* 0x000000030b077211 */ /* 0x000fc400018f0eff */
[CC--:B------:R-:W-:Y:S02]  /*7fa0*/  IADD3 R8, P3, PT, R10.reuse, R2.reuse, RZ ;  /* 0x000000020a087210 */ /* 0x0c0fe40007f7e0ff */
[----:B------:R-:W-:Y:S02]  /*7fb0*/  SHF.R.S32.HI R11, RZ, 0x8, R9 ;  /* 0x00000008ff0b7819 */ /* 0x000fe40000011409 */
[----:B------:R-:W-:Y:S01]  /*7fc0*/  LEA.HI.X.SX32 R9, R10, R3, 0x1, P3 ;  /* 0x000000030a097211 */ /* 0x000fe200018f0eff */
[----:B-----5:R-:W-:Y:S01]  /*7fd0*/  VIADD R4, R0, 0x34 ;  /* 0x0000003400047836 */ /* 0x020fe20000000000 */
[----:B------:R-:W-:Y:S01]  /*7fe0*/  PRMT R13, R53, 0x9910, RZ ;  /* 0x00009910350d7816 */ /* 0x000fe200000000ff */
[----:B------:R-:W-:Y:S01]  /*7ff0*/  VIADD R10, R10, UR5 ;  /* 0x000000050a0a7c36 */ /* 0x000fe20008000000 */
[----:B------:R1:W-:Y:S01]  /*8000*/  @P6 STG.E.U8 desc[UR18][R6.64], R11 ;  /* 0x0000000b06006986 */ /* 0x0003e2000c101112 */
[----:B------:R-:W-:Y:S01]  /*8010*/  VIADD R5, R0, 0x35 ;  /* 0x0000003500057836 */ /* 0x000fe20000000000 */
[----:B---3--:R-:W-:Y:S01]  /*8020*/  ISETP.LT.AND P3, PT, R4, UR4, !P0 ;  /* 0x0000000404007c0c */ /* 0x008fe2000c761270 */
[----:B------:R-:W3:Y:S01]  /*8030*/  LDCU UR4, c[0x0][0x39c] ;  /* 0x00007380ff0477ac */ /* 0x000ee20008000800 */
[----:B------:R5:W-:Y:S01]  /*8040*/  @P4 STG.E.U8 desc[UR18][R8.64], R53 ;  /* 0x0000003508004986 */ /* 0x000be2000c101112 */
[----:B------:R-:W-:-:S02]  /*8050*/  IADD3 R4, P4, PT, R10, R2, RZ ;  /* 0x000000020a047210 */ /* 0x000fc40007f9e0ff */
[----:B0-----:R-:W-:Y:S01]  /*8060*/  ISETP.LT.AND P6, PT, R5, UR6, !P0 ;  /* 0x0000000605007c0c */ /* 0x001fe2000c7c1270 */
[----:B------:R-:W0:Y:S01]  /*8070*/  LDCU UR6, c[0x0][0x39c] ;  /* 0x00007380ff0677ac */ /* 0x000e220008000800 */
[C---:B------:R-:W-:Y:S01]  /*8080*/  LEA.HI.X.SX32 R5, R10.reuse, R3, 0x1, P4 ;  /* 0x000000030a057211 */ /* 0x040fe200020f0eff */
[----:B------:R-:W-:Y:S01]  /*8090*/  VIADD R10, R10, UR5 ;  /* 0x000000050a0a7c36 */ /* 0x000fe20008000000 */
[----:B------:R-:W-:Y:S02]  /*80a0*/  SHF.R.S32.HI R13, RZ, 0x8, R13 ;  /* 0x00000008ff0d7819 */ /* 0x000fe4000001140d */
[----:B--2---:R-:W-:Y:S01]  /*80b0*/  ISETP.LT.AND P4, PT, R12, UR7, !P0 ;  /* 0x000000070c007c0c */ /* 0x004fe2000c781270 */
[C---:B-1----:R-:W-:Y:S01]  /*80c0*/  VIADD R11, R10.reuse, UR5 ;  /* 0x000000050a0b7c36 */ /* 0x042fe20008000000 */
[----:B------:R-:W1:Y:S01]  /*80d0*/  LDCU UR7, c[0x0][0x39c] ;  /* 0x00007380ff0777ac */ /* 0x000e620008000800 */
[----:B------:R2:W-:Y:S01]  /*80e0*/  @P2 STG.E.U8 desc[UR18][R4.64], R13 ;  /* 0x0000000d04002986 */ /* 0x0005e2000c101112 */
[----:B------:R-:W-:Y:S01]  /*80f0*/  IADD3 R6, P2, PT, R10, R2, RZ ;  /* 0x000000020a067210 */ /* 0x000fe20007f5e0ff */
[----:B------:R-:W-:Y:S01]  /*8100*/  VIADD R12, R0, 0x37 ;  /* 0x00000037000c7836 */ /* 0x000fe20000000000 */
[----:B-----5:R-:W-:-:S02]  /*8110*/  PRMT R9, R55, 0x9910, RZ ;  /* 0x0000991037097816 */ /* 0x020fc400000000ff */
[-C--:B------:R-:W-:Y:S02]  /*8120*/  LEA.HI.X.SX32 R7, R10, R3.reuse, 0x1, P2 ;  /* 0x000000030a077211 */ /* 0x080fe400010f0eff */
[----:B------:R-:W-:Y:S01]  /*8130*/  IADD3 R8, P2, PT, R11, R2, RZ ;  /* 0x000000020b087210 */ /* 0x000fe20007f5e0ff */
[----:B------:R-:W-:Y:S01]  /*8140*/  IMAD.MOV.U32 R10, RZ, RZ, R9 ;  /* 0x000000ffff0a7224 */ /* 0x000fe200078e0009 */
[----:B------:R-:W-:Y:S01]  /*8150*/  F2FP.SATFINITE.E4M3.F32.PACK_AB_MERGE_C R79, R79, R78, RZ ;  /* 0x0000004e4f4f723e */ /* 0x000fe200048070ff */
[----:B------:R5:W-:Y:S01]  /*8160*/  @P5 STG.E.U8 desc[UR18][R6.64], R55 ;  /* 0x0000003706005986 */ /* 0x000be2000c101112 */
[CC--:B------:R-:W-:Y:S01]  /*8170*/  LEA.HI.X.SX32 R9, R11.reuse, R3.reuse, 0x1, P2 ;  /* 0x000000030b097211 */ /* 0x0c0fe200010f0eff */
[----:B------:R-:W-:Y:S01]  /*8180*/  VIADD R11, R11, UR5 ;  /* 0x000000050b0b7c36 */ /* 0x000fe20008000000 */
[----:B--2---:R-:W-:Y:S01]  /*8190*/  SHF.R.S32.HI R13, RZ, 0x8, R10 ;  /* 0x00000008ff0d7819 */ /* 0x004fe2000001140a */
[----:B------:R-:W-:Y:S01]  /*81a0*/  VIADD R5, R0, 0x38 ;  /* 0x0000003800057836 */ /* 0x000fe20000000000 */
[----:B---3--:R-:W-:Y:S01]  /*81b0*/  ISETP.LT.AND P2, PT, R12, UR4, !P0 ;  /* 0x000000040c007c0c */ /* 0x008fe2000c741270 */
[C---:B------:R-:W-:Y:S01]  /*81c0*/  VIADD R10, R0.reuse, 0x39 ;  /* 0x00000039000a7836 */ /* 0x040fe20000000000 */
[----:B------:R-:W2:Y:S01]  /*81d0*/  LDCU UR4, c[0x0][0x39c] ;  /* 0x00007380ff0477ac */ /* 0x000ea20008000800 */
[----:B------:R3:W-:Y:S01]  /*81e0*/  @P1 STG.E.U8 desc[UR18][R8.64], R13 ;  /* 0x0000000d08001986 */ /* 0x0007e2000c101112 */
[----:B------:R-:W-:Y:S01]  /*81f0*/  IADD3 R4, P1, PT, R11, R2, RZ ;  /* 0x000000020b047210 */ /* 0x000fe20007f3e0ff */
[----:B------:R-:W-:Y:S01]  /*8200*/  VIADD R12, R0, 0x3a ;  /* 0x0000003a000c7836 */ /* 0x000fe20000000000 */
[----:B0-----:R-:W-:Y:S01]  /*8210*/  ISETP.LT.AND P5, PT, R5, UR6, !P0 ;  /* 0x0000000605007c0c */ /* 0x001fe2000c7a1270 */
[----:B------:R-:W0:Y:S01]  /*8220*/  LDCU UR6, c[0x0][0x39c] ;  /* 0x00007380ff0677ac */ /* 0x000e220008000800 */
[C---:B------:R-:W-:Y:S01]  /*8230*/  LEA.HI.X.SX32 R5, R11.reuse, R3, 0x1, P1 ;  /* 0x000000030b057211 */ /* 0x040fe200008f0eff */
[----:B------:R-:W-:Y:S01]  /*8240*/  VIADD R11, R11, UR5 ;  /* 0x000000050b0b7c36 */ /* 0x000fe20008000000 */
[----:B-----5:R-:W-:-:S02]  /*8250*/  PRMT R7, R57, 0x9910, RZ ;  /* 0x0000991039077816 */ /* 0x020fc400000000ff */
[----:B-1----:R-:W-:Y:S01]  /*8260*/  ISETP.LT.AND P1, PT, R10, UR7, !P0 ;  /* 0x000000070a007c0c */ /* 0x002fe2000c721270 */
[----:B------:R1:W-:Y:S01]  /*8270*/  @P3 STG.E.U8 desc[UR18][R4.64], R57 ;  /* 0x0000003904003986 */ /* 0x0003e2000c101112 */
[-C--:B------:R-:W-:Y:S01]  /*8280*/  IADD3 R6, P3, PT, R11, R2.reuse, RZ ;  /* 0x000000020b067210 */ /* 0x080fe20007f7e0ff */
[----:B---3--:R-:W-:Y:S01]  /*8290*/  IMAD.MOV.U32 R8, RZ, RZ, R7 ;  /* 0x000000ffff087224 */ /* 0x008fe200078e0007 */
[----:B------:R-:W-:Y:S01]  /*82a0*/  PRMT R13, R59, 0x9910, RZ ;  /* 0x000099103b0d7816 */ /* 0x000fe200000000ff */
[C---:B------:R-:W-:Y:S01]  /*82b0*/  VIADD R10, R11.reuse, UR5 ;  /* 0x000000050b0a7c36 */ /* 0x040fe20008000000 */
[----:B------:R-:W-:Y:S01]  /*82c0*/  LEA.HI.X.SX32 R7, R11, R3, 0x1, P3 ;  /* 0x000000030b077211 */ /* 0x000fe200018f0eff */
[----:B------:R-:W3:Y:S01]  /*82d0*/  LDCU UR7, c[0x0][0x39c] ;  /* 0x00007380ff0777ac */ /* 0x000ee20008000800 */
[----:B------:R-:W-:Y:S02]  /*82e0*/  SHF.R.S32.HI R11, RZ, 0x8, R8 ;  /* 0x00000008ff0b7819 */ /* 0x000fe40000011408 */
[----:B------:R-:W-:-:S02]  /*82f0*/  IADD3 R8, P3, PT, R10, R2, RZ ;  /* 0x000000020a087210 */ /* 0x000fc40007f7e0ff */
[----:B------:R-:W-:Y:S01]  /*8300*/  SHF.R.S32.HI R13, RZ, 0x8, R13 ;  /* 0x00000008ff0d7819 */ /* 0x000fe2000001140d */
[----:B------:R5:W-:Y:S01]  /*8310*/  @P6 STG.E.U8 desc[UR18][R6.64], R11 ;  /* 0x0000000b06006986 */ /* 0x000be2000c101112 */
[C---:B------:R-:W-:Y:S01]  /*8320*/  LEA.HI.X.SX32 R9, R10.reuse, R3, 0x1, P3 ;  /* 0x000000030a097211 */ /* 0x040fe200018f0eff */
[----:B------:R-:W-:Y:S01]  /*8330*/  VIADD R10, R10, UR5 ;  /* 0x000000050a0a7c36 */ /* 0x000fe20008000000 */
[----:B--2---:R-:W-:Y:S01]  /*8340*/  ISETP.LT.AND P3, PT, R12, UR4, !P0 ;  /* 0x000000040c007c0c */ /* 0x004fe2000c761270 */
[----:B------:R-:W2:Y:S01]  /*8350*/  LDCU UR4, c[0x0][0x39c] ;  /* 0x00007380ff0477ac */ /* 0x000ea20008000800 */
[----:B------:R-:W-:Y:S01]  /*8360*/  VIADD R12, R0, 0x3b ;  /* 0x0000003b000c7836 */ /* 0x000fe20000000000 */
[----:B------:R3:W-:Y:S01]  /*8370*/  @P4 STG.E.U8 desc[UR18][R8.64], R59 ;  /* 0x0000003b08004986 */ /* 0x0007e2000c101112 */
[----:B-1----:R-:W-:Y:S02]  /*8380*/  IADD3 R4, P4, PT, R10, R2, RZ ;  /* 0x000000020a047210 */ /* 0x002fe40007f9e0ff */
[----:B------:R-:W-:-:S02]  /*8390*/  F2FP.SATFINITE.E4M3.F32.PACK_AB_MERGE_C R81, R81, R80, RZ ;  /* 0x000000505151723e */ /* 0x000fc400048070ff */
[CC--:B------:R-:W-:Y:S01]  /*83a0*/  LEA.HI.X.SX32 R5, R10.reuse, R3.reuse, 0x1, P4 ;  /* 0x000000030a057211 */ /* 0x0c0fe200020f0eff */
[----:B------:R-:W-:Y:S01]  /*83b0*/  VIADD R10, R10, UR5 ;  /* 0x000000050a0a7c36 */ /* 0x000fe20008000000 */
[----:B0-----:R-:W-:Y:S01]  /*83c0*/  ISETP.LT.AND P4, PT, R12, UR6, !P0 ;  /* 0x000000060c007c0c */ /* 0x001fe2000c781270 */
[----:B------:R-:W0:Y:S01]  /*83d0*/  LDCU UR6, c[0x0][0x39c] ;  /* 0x00007380ff0677ac */ /* 0x000e220008000800 */
[----:B------:R-:W-:Y:S01]  /*83e0*/  PRMT R12, R61, 0x9910, RZ ;  /* 0x000099103d0c7816 */ /* 0x000fe200000000ff */
[----:B------:R1:W-:Y:S01]  /*83f0*/  @P2 STG.E.U8 desc[UR18][R4.64], R13 ;  /* 0x0000000d04002986 */ /* 0x0003e2000c101112 */
[----:B-----5:R-:W-:Y:S01]  /*8400*/  IADD3 R6, P2, PT, R10, R2, RZ ;  /* 0x000000020a067210 */ /* 0x020fe20007f5e0ff */
[----:B---3--:R-:W-:Y:S01]  /*8410*/  VIADD R8, R0, 0x3c ;  /* 0x0000003c00087836 */ /* 0x008fe20000000000 */
[----:B------:R-:W-:Y:S01]  /*8420*/  F2FP.SATFINITE.E4M3.F32.PACK_AB_MERGE_C R83, R83, R82, RZ ;  /* 0x000000525353723e */ /* 0x000fe200048070ff */
[C---:B------:R-:W-:Y:S01]  /*8430*/  VIADD R11, R10.reuse, UR5 ;  /* 0x000000050a0b7c36 */ /* 0x040fe20008000000 */
[-C--:B------:R-:W-:Y:S01]  /*8440*/  LEA.HI.X.SX32 R7, R10, R3.reuse, 0x1, P2 ;  /* 0x000000030a077211 */ /* 0x080fe200010f0eff */
[----:B------:R-:W-:Y:S01]  /*8450*/  VIADD R9, R0, 0x3d ;  /* 0x0000003d00097836 */ /* 0x000fe20000000000 */
[----:B--2---:R-:W-:Y:S01]  /*8460*/  ISETP.LT.AND P2, PT, R8, UR4, !P0 ;  /* 0x0000000408007c0c */ /* 0x004fe2000c741270 */
[----:B------:R-:W-:Y:S01]  /*8470*/  IMAD.MOV.U32 R10, RZ, RZ, R12 ;  /* 0x000000ffff0a7224 */ /* 0x000fe200078e000c */
[-C--:B------:R-:W-:Y:S01]  /*8480*/  IADD3 R8, P6, PT, R11, R2.reuse, RZ ;  /* 0x000000020b087210 */ /* 0x080fe20007fde0ff */
[----:B------:R2:W-:Y:S01]  /*8490*/  @P5 STG.E.U8 desc[UR18][R6.64], R61 ;  /* 0x0000003d06005986 */ /* 0x0005e2000c101112 */
[----:B------:R-:W-:Y:S01]  /*84a0*/  ISETP.LT.AND P5, PT, R9, UR7, !P0 ;  /* 0x0000000709007c0c */ /* 0x000fe2000c7a1270 */
[----:B------:R-:W3:Y:S01]  /*84b0*/  LDCU UR4, c[0x0][0x39c] ;  /* 0x00007380ff0477ac */ /* 0x000ee20008000800 */
[CC--:B------:R-:W-:Y:S01]  /*84c0*/  LEA.HI.X.SX32 R9, R11.reuse, R3.reuse, 0x1, P6 ;  /* 0x000000030b097211 */ /* 0x0c0fe200030f0eff */
[----:B------:R-:W-:Y:S01]  /*84d0*/  VIADD R11, R11, UR5 ;  /* 0x000000050b0b7c36 */ /* 0x000fe20008000000 */
[----:B-1----:R-:W-:Y:S01]  /*84e0*/  SHF.R.S32.HI R13, RZ, 0x8, R10 ;  /* 0x00000008ff0d7819 */ /* 0x002fe2000001140a */
[C---:B------:R-:W-:Y:S01]  /*84f0*/  VIADD R5, R0.reuse, 0x3e ;  /* 0x0000003e00057836 */ /* 0x040fe20000000000 */
[----:B------:R-:W1:Y:S01]  /*8500*/  LDCU UR7, c[0x0][0x39c] ;  /* 0x00007380ff0777ac */ /* 0x000e620008000800 */
[----:B------:R-:W-:Y:S01]  /*8510*/  PRMT R10, R63, 0x9910, RZ ;  /* 0x000099103f0a7816 */ /* 0x000fe200000000ff */
[C---:B------:R-:W-:Y:S01]  /*8520*/  VIADD R12, R0.reuse, 0x41 ;  /* 0x00000041000c7836 */ /* 0x040fe20000000000 */
[----:B------:R-:W-:Y:S01]  /*8530*/  IADD3 R4, P6, PT, R11, R2, RZ ;  /* 0x000000020b047210 */ /* 0x000fe20007fde0ff */
[----:B------:R5:W-:Y:S01]  /*8540*/  @P1 STG.E.U8 desc[UR18][R8.64], R13 ;  /* 0x0000000d08001986 */ /* 0x000be2000c101112 */
[----:B0-----:R-:W-:Y:S01]  /*8550*/  ISETP.LT.AND P1, PT, R5, UR6, !P0 ;  /* 0x0000000605007c0c */ /* 0x001fe2000c721270 */
[----:B--2---:R-:W-:Y:S01]  /*8560*/  VIADD R7, R0, 0x3f ;  /* 0x0000003f00077836 */ /* 0x004fe20000000000 */
[C---:B------:R-:W-:Y:S01]  /*8570*/  LEA.HI.X.SX32 R5, R11.reuse, R3, 0x1, P6 ;  /* 0x000000030b057211 */ /* 0x040fe200030f0eff */
[----:B------:R-:W-:Y:S01]  /*8580*/  VIADD R11, R11, UR5 ;  /* 0x000000050b0b7c36 */ /* 0x000fe20008000000 */
[----:B------:R-:W0:Y:S01]  /*8590*/  LDCU UR6, c[0x0][0x39c] ;  /* 0x00007380ff0677ac */ /* 0x000e220008000800 */
[----:B------:R-:W-:-:S02]  /*85a0*/  F2FP.SATFINITE.E4M3.F32.PACK_AB_MERGE_C R85, R85, R84, RZ ;  /* 0x000000545555723e */ /* 0x000fc400048070ff */
[----:B------:R2:W-:Y:S01]  /*85b0*/  @P3 STG.E.U8 desc[UR18][R4.64], R63 ;  /* 0x0000003f04003986 */ /* 0x0005e2000c101112 */
[-C--:B------:R-:W-:Y:S02]  /*85c0*/  IADD3 R6, P6, PT, R11, R2.reuse, RZ ;  /* 0x000000020b067210 */ /* 0x080fe40007fde0ff */
[----:B---3--:R-:W-:Y:S01]  /*85d0*/  ISETP.LT.AND P3, PT, R7, UR4, !P0 ;  /* 0x0000000407007c0c */ /* 0x008fe2000c761270 */
[----:B-----5:R-:W-:Y:S01]  /*85e0*/  IMAD.MOV.U32 R8, RZ, RZ, R10 ;  /* 0x000000ffff087224 */ /* 0x020fe200078e000a */
[C---:B------:R-:W-:Y:S01]  /*85f0*/  LEA.HI.X.SX32 R7, R11.reuse, R3, 0x1, P6 ;  /* 0x000000030b077211 */ /* 0x040fe200030f0eff */
[----:B------:R-:W-:Y:S01]  /*8600*/  VIADD R10, R11, UR5 ;  /* 0x000000050b0a7c36 */ /* 0x000fe20008000000 */
[----:B------:R-:W3:Y:S01]  /*8610*/  LDCU UR4, c[0x0][0x39c] ;  /* 0x00007380ff0477ac */ /* 0x000ee20008000800 */
[----:B------:R-:W-:Y:S01]  /*8620*/  VIADD R9, R0, 0x40 ;  /* 0x0000004000097836 */ /* 0x000fe20000000000 */
[----:B------:R-:W-:Y:S02]  /*8630*/  SHF.R.S32.HI R11, RZ, 0x8, R8 ;  /* 0x00000008ff0b7819 */ /* 0x000fe40000011408 */
[----:B------:R-:W-:-:S02]  /*8640*/  IADD3 R8, P6, PT, R10, R2, RZ ;  /* 0x000000020a087210 */ /* 0x000fc40007fde0ff */
[----:B------:R-:W-:Y:S01]  /*8650*/  PRMT R13, R65, 0x9910, RZ ;  /* 0x00009910410d7816 */ /* 0x000fe200000000ff */
[----:B------:R5:W-:Y:S01]  /*8660*/  @P4 STG.E.U8 desc[UR18][R6.64], R11 ;  /* 0x0000000b06004986 */ /* 0x000be2000c101112 */
[----:B-1----:R-:W-:Y:S01]  /*8670*/  ISETP.LT.AND P4, PT, R9, UR7, !P0 ;  /* 0x0000000709007c0c */ /* 0x002fe2000c781270 */
[----:B------:R-:W1:Y:S01]  /*8680*/  LDCU UR7, c[0x0][0x39c] ;  /* 0x00007380ff0777ac */ /* 0x000e620008000800 */
[CC--:B------:R-:W-:Y:S01]  /*8690*/  LEA.HI.X.SX32 R9, R10.reuse, R3.reuse, 0x1, P6 ;  /* 0x000000030a097211 */ /* 0x0c0fe200030f0eff */
[----:B------:R-:W-:Y:S01]  /*86a0*/  VIADD R10, R10, UR5 ;  /* 0x000000050a0a7c36 */ /* 0x000fe20008000000 */
[----:B------:R-:W-:Y:S02]  /*86b0*/  SHF.R.S32.HI R13, RZ, 0x8, R13 ;  /* 0x00000008ff0d7819 */ /* 0x000fe4000001140d */
[----:B0-----:R-:W-:Y:S01]  /*86c0*/  ISETP.LT.AND P6, PT, R12, UR6, !P0 ;  /* 0x000000060c007c0c */ /* 0x001fe2000c7c1270 */
[----:B------:R0:W-:Y:S01]  /*86d0*/  @P2 STG.E.U8 desc[UR18][R8.64], R65 ;  /* 0x0000004108002986 */ /* 0x0001e2000c101112 */
[C---:B--2---:R-:W-:Y:S01]  /*86e0*/  IADD3 R4, P2, PT, R10.reuse, R2, RZ ;  /* 0x000000020a047210 */ /* 0x044fe20007f5e0ff */
[----:B------:R-:W2:Y:S01]  /*86f0*/  LDCU UR6, c[0x0][0x39c] ;  /* 0x00007380ff0677ac */ /* 0x000ea20008000800 */
[----:B------:R-:W-:Y:S01]  /*8700*/  PRMT R12, R67, 0x9910, RZ ;  /* 0x00009910430c7816 */ /* 0x000fe200000000ff */
[C---:B-----5:R-:W-:Y:S01]  /*8710*/  VIADD R11, R10.reuse, UR5 ;  /* 0x000000050a0b7c36 */ /* 0x060fe20008000000 */
[----:B------:R-:W-:Y:S01]  /*8720*/  LEA.HI.X.SX32 R5, R10, R3, 0x1, P2 ;  /* 0x000000030a057211 */ /* 0x000fe200010f0eff */
[----:B------:R-:W-:Y:S01]  /*8730*/  VIADD R10, R0, 0x42 ;  /* 0x00000042000a7836 */ /* 0x000fe20000000000 */
[----:B------:R-:W-:-:S02]  /*8740*/  F2FP.SATFINITE.E4M3.F32.PACK_AB_MERGE_C R87, R87, R86, RZ ;  /* 0x000000565757723e */ /* 0x000fc400048070ff */
[C---:B------:R-:W-:Y:S01]  /*8750*/  IADD3 R6, P2, PT, R11.reuse, R2, RZ ;  /* 0x000000020b067210 */ /* 0x040fe20007f5e0ff */
[----:B------:R5:W-:Y:S01]  /*8760*/  @P5 STG.E.U8 desc[UR18][R4.64], R13 ;  /* 0x0000000d04005986 */ /* 0x000be2000c101112 */
[----:B---3--:R-:W-:Y:S01]  /*8770*/  ISETP.LT.AND P5, PT, R10, UR4, !P0 ;  /* 0x000000040a007c0c */ /* 0x008fe2000c7a1270 */
[----:B------:R-:W3:Y:S01]  /*8780*/  LDCU UR4, c[0x0][0x39c] ;  /* 0x00007380ff0477ac */ /* 0x000ee20008000800 */
[CC--:B------:R-:W-:Y:S01]  /*8790*/  LEA.HI.X.SX32 R7, R11.reuse, R3.reuse, 0x1, P2 ;  /* 0x000000030b077211 */ /* 0x0c0fe200010f0eff */
[----:B------:R-:W-:Y:S01]  /*87a0*/  VIADD R11, R11, UR5 ;  /* 0x000000050b0b7c36 */ /* 0x000fe20008000000 */
[----:B------:R-:W-:Y:S02]  /*87b0*/  F2FP.SATFINITE.E4M3.F32.PACK_AB_MERGE_C R89, R89, R88, RZ ;  /* 0x000000585959723e */ /* 0x000fe400048070ff */
[----:B------:R-:W-:Y:S01]  /*87c0*/  F2FP.SATFINITE.E4M3.F32.PACK_AB_MERGE_C R91, R91, R90, RZ ;  /* 0x0000005a5b5b723e */ /* 0x000fe200048070ff */
[----:B------:R1:W-:Y:S01]  /*87d0*/  @P1 STG.E.U8 desc[UR18][R6.64], R67 ;  /* 0x0000004306001986 */ /* 0x0003e2000c101112 */
[CC--:B0-----:R-:W-:Y:S01]  /*87e0*/  IADD3 R8, P1, PT, R11.reuse, R2.reuse, RZ ;  /* 0x000000020b087210 */ /* 0x0c1fe20007f3e0ff */
[C---:B------:R-:W-:Y:S01]  /*87f0*/  VIADD R10, R11.reuse, UR5 ;  /* 0x000000050b0a7c36 */ /* 0x040fe20008000000 */
[----:B--2---:R-:W-:Y:S01]  /*8800*/  ISETP.LT.AND P2, PT, R14, UR6, !P0 ;  /* 0x000000060e007c0c */ /* 0x004fe2000c741270 */
[C---:B-----5:R-:W-:Y:S01]  /*8810*/  VIADD R5, R0.reuse, 0x44 ;  /* 0x0000004400057836 */ /* 0x060fe20000000000 */
[-C--:B------:R-:W-:Y:S01]  /*8820*/  LEA.HI.X.SX32 R9, R11, R3.reuse, 0x1, P1 ;  /* 0x000000030b097211 */ /* 0x080fe200008f0eff */
[----:B------:R-:W0:Y:S01]  /*8830*/  LDCU UR6, c[0x0][0x39c] ;  /* 0x00007380ff0677ac */ /* 0x000e220008000800 */
[----:B------:R-:W-:Y:S01]  /*8840*/  SHF.R.S32.HI R11, RZ, 0x8, R12 ;  /* 0x00000008ff0b7819 */ /* 0x000fe2000001140c */
[----:B------:R-:W-:Y:S01]  /*8850*/  VIADD R12, R0, 0x48 ;  /* 0x00000048000c7836 */ /* 0x000fe20000000000 */
[-C--:B------:R-:W-:Y:S01]  /*8860*/  IADD3 R4, P1, PT, R10, R2.reuse, RZ ;  /* 0x000000020a047210 */ /* 0x080fe20007f3e0ff */
[C---:B------:R-:W-:Y:S01]  /*8870*/  VIADD R14, R0.reuse, 0x55 ;  /* 0x00000055000e7836 */ /* 0x040fe20000000000 */
[----:B------:R-:W-:Y:S01]  /*8880*/  PRMT R13, R69, 0x9910, RZ ;  /* 0x00009910450d7816 */ /* 0x000fe200000000ff */
[----:B-1----:R-:W-:Y:S01]  /*8890*/  VIADD R6, R0, 0x45 ;  /* 0x0000004500067836 */ /* 0x002fe20000000000 */
[----:B------:R1:W-:Y:S01]  /*88a0*/  @P3 STG.E.U8 desc[UR18][R8.64], R11 ;  /* 0x0000000b08003986 */ /* 0x0003e2000c101112 */
[----:B------:R-:W-:Y:S01]  /*88b0*/  ISETP.LT.AND P3, PT, R5, UR7, !P0 ;  /* 0x0000000705007c0c */ /* 0x000fe2000c761270 */
[----:B------:R-:W2:Y:S01]  /*88c0*/  LDCU UR7, c[0x0][0x39c] ;  /* 0x00007380ff0777ac */ /* 0x000ea20008000800 */
[C---:B------:R-:W-:Y:S01]  /*88d0*/  LEA.HI.X.SX32 R5, R10.reuse, R3, 0x1, P1 ;  /* 0x000000030a057211 */ /* 0x040fe200008f0eff */
[----:B------:R-:W-:Y:S01]  /*88e0*/  VIADD R10, R10, UR5 ;  /* 0x000000050a0a7c36 */ /* 0x000fe20008000000 */
[----:B---3--:R-:W-:Y:S01]  /*88f0*/  ISETP.LT.AND P1, PT, R6, UR4, !P0 ;  /* 0x0000000406007c0c */ /* 0x008fe2000c721270 */
[----:B------:R-:W3:Y:S01]  /*8900*/  LDCU UR4, c[0x0][0x39c] ;  /* 0x00007380ff0477ac */ /* 0x000ee20008000800 */
[----:B------:R-:W-:Y:S01]  /*8910*/  SHF.R.S32.HI R13, RZ, 0x8, R13 ;  /* 0x00000008ff0d7819 */ /* 0x000fe2000001140d */
[----:B------:R5:W-:Y:S01]  /*8920*/  @P4 STG.E.U8 desc[UR18][R4.64], R69 ;  /* 0x0000004504004986 */ /* 0x000be2000c101112 */
[----:B------:R-:W-:-:S02]  /*8930*/  IADD3 R6, P4, PT, R10, R2, RZ ;  /* 0x000000020a067210 */ /* 0x000fc40007f9e0ff */
[----:B------:R-:W-:Y:S01]  /*8940*/  F2FP.SATFINITE.E4M3.F32.PACK_AB_MERGE_C R93, R93, R92, RZ ;  /* 0x0000005c5d5d723e */ /* 0x000fe200048070ff */
[C---:B-1----:R-:W-:Y:S01]  /*8950*/  VIADD R11, R10.reuse, UR5 ;  /* 0x000000050a0b7c36 */ /* 0x042fe20008000000 */
[-C--:B------:R-:W-:Y:S02]  /*8960*/  LEA.HI.X.SX32 R7, R10, R3.reuse, 0x1, P4 ;  /* 0x000000030a077211 */ /* 0x080fe400020f0eff */
[----:B------:R-:W-:Y:S02]  /*8970*/  PRMT R10, R71, 0x9910, RZ ;  /* 0x00009910470a7816 */ /* 0x000fe400000000ff */
[----:B------:R-:W-:Y:S01]  /*8980*/  IADD3 R8, P4, PT, R11, R2, RZ ;  /* 0x000000020b087210 */ /* 0x000fe20007f9e0ff */
[----:B------:R1:W-:Y:S01]  /*8990*/  @P6 STG.E.U8 desc[UR18][R6.64], R13 ;  /* 0x0000000d06006986 */ /* 0x0003e2000c101112 */
[----:B------:R-:W-:Y:S01]  /*89a0*/  F2FP.SATFINITE.E4M3.F32.PACK_AB_MERGE_C R95, R95, R94, RZ ;  /* 0x0000005e5f5f723e */ /* 0x000fe200048070ff */
[C---:B-----5:R-:W-:Y:S01]  /*89b0*/  VIADD R4, R0.reuse, 0x46 ;  /* 0x0000004600047836 */ /* 0x060fe20000000000 */
[C---:B------:R-:W-:Y:S01]  /*89c0*/  LEA.HI.X.SX32 R9, R11.reuse, R3, 0x1, P4 ;  /* 0x000000030b097211 */ /* 0x040fe200020f0eff */
[----:B------:R-:W-:Y:S01]  /*89d0*/  VIADD R11, R11, UR5 ;  /* 0x000000050b0b7c36 */ /* 0x000fe20008000000 */
[----:B------:R-:W-:Y:S01]  /*89e0*/  F2FP.SATFINITE.E4M3.F32.PACK_AB_MERGE_C R97, R97, R96, RZ ;  /* 0x000000606161723e */ /* 0x000fe200048070ff */
[----:B------:R-:W-:Y:S01]  /*89f0*/  VIADD R5, R0, 0x47 ;  /* 0x0000004700057836 */ /* 0x000fe20000000000 */
[----:B---3--:R-:W-:Y:S01]  /*8a00*/  ISETP.LT.AND P4, PT, R4, UR4, !P0 ;  /* 0x0000000404007c0c */ /* 0x008fe2000c781270 */
[----:B------:R3:W-:Y:S01]  /*8a10*/  @P5 STG.E.U8 desc[UR18][R8.64], R71 ;  /* 0x0000004708005986 */ /* 0x0007e2000c101112 */
[----:B------:R-:W-:Y:S01]  /*8a20*/  IADD3 R4, P5, PT, R11, R2, RZ ;  /* 0x000000020b047210 */ /* 0x000fe20007fbe0ff */
[----:B------:R-:W5:Y:S01]  /*8a30*/  LDCU UR4, c[0x0][0x39c] ;  /* 0x00007380ff0477ac */ /* 0x000f620008000800 */
[----:B0-----:R-:W-:-:S02]  /*8a40*/  ISETP.LT.AND P6, PT, R5, UR6, !P0 ;  /* 0x0000000605007c0c */ /* 0x001fc4000c7c1270 */
[CC--:B------:R-:W-:Y:S01]  /*8a50*/  LEA.HI.X.SX32 R5, R11.reuse, R3.reuse, 0x1, P5 ;  /* 0x000000030b057211 */ /* 0x0c0fe200028f0eff */
[----:B------:R-:W-:Y:S01]  /*8a60*/  VIADD R11, R11, UR5 ;  /* 0x000000050b0b7c36 */ /* 0x000fe20008000000 */
[----:B-1----:R-:W-:Y:S01]  /*8a70*/  SHF.R.S32.HI R13, RZ, 0x8, R10 ;  /* 0x00000008ff0d7819 */ /* 0x002fe2000001140a */
[----:B------:R-:W0:Y:S01]  /*8a80*/  LDCU UR6, c[0x0][0x39c] ;  /* 0x00007380ff0677ac */ /* 0x000e220008000800 */
[----:B--2---:R-:W-:Y:S01]  /*8a90*/  ISETP.LT.AND P5, PT, R12, UR7, !P0 ;  /* 0x000000070c007c0c */ /* 0x004fe2000c7a1270 */
[----:B------:R-:W-:Y:S01]  /*8aa0*/  VIADD R10, R11, UR5 ;  /* 0x000000050b0a7c36 */ /* 0x000fe20008000000 */
[----:B------:R-:W-:Y:S01]  /*8ab0*/  F2FP.SATFINITE.E4M3.F32.PACK_AB_MERGE_C R99, R99, R98, RZ ;  /* 0x000000626363723e */ /* 0x000fe200048070ff */
[----:B------:R1:W-:Y:S01]  /*8ac0*/  @P2 STG.E.U8 desc[UR18][R4.64], R13 ;  /* 0x0000000d04002986 */ /* 0x0003e2000c101112 */
[----:B------:R-:W-:Y:S01]  /*8ad0*/  IADD3 R6, P2, PT, R11, R2, RZ ;  /* 0x000000020b067210 */ /* 0x000fe20007f5e0ff */
[----:B------:R-:W-:Y:S01]  /*8ae0*/  VIADD R12, R0, 0x49 ;  /* 0x00000049000c7836 */ /* 0x000fe20000000000 */
[----:B---3--:R-:W-:Y:S01]  /*8af0*/  PRMT R9, R73, 0x9910, RZ ;  /* 0x0000991049097816 */ /* 0x008fe200000000ff */
[----:B------:R-:W2:Y:S01]  /*8b00*/  LDCU UR7, c[0x0][0x39c] ;  /* 0x00007380ff0777ac */ /* 0x000ea20008000800 */
[----:B------:R-:W-:-:S02]  /*8b10*/  LEA.HI.X.SX32 R7, R11, R3, 0x1, P2 ;  /* 0x000000030b077211 */ /* 0x000fc400010f0eff */
[C---:B------:R-:W-:Y:S01]  /*8b20*/  IADD3 R8, P2, PT, R10.reuse, R2, RZ ;  /* 0x000000020a087210 */ /* 0x040fe20007f5e0ff */
[----:B------:R-:W-:Y:S01]  /*8b30*/  IMAD.MOV.U32 R11, RZ, RZ, R9 ;  /* 0x000000ffff0b7224 */ /* 0x000fe200078e0009 */
[----:B------:R-:W-:Y:S01]  /*8b40*/  F2FP.SATFINITE.E4M3.F32.PACK_AB_MERGE_C R101, R101, R100, RZ ;  /* 0x000000646565723e */ /* 0x000fe200048070ff */
[----:B------:R3:W-:Y:S01]  /*8b50*/  @P3 STG.E.U8 desc[UR18][R6.64], R73 ;  /* 0x0000004906003986 */ /* 0x0007e2000c101112 */
[CC--:B------:R-:W-:Y:S01]  /*8b60*/  LEA.HI.X.SX32 R9, R10.reuse, R3.reuse, 0x1, P2 ;  /* 0x000000030a097211 */ /* 0x0c0fe200010f0eff */
[----:B------:R-:W-:Y:S01]  /*8b70*/  VIADD R10, R10, UR5 ;  /* 0x000000050a0a7c36 */ /* 0x000fe20008000000 */
[----:B------:R-:W-:Y:S01]  /*8b80*/  SHF.R.S32.HI R11, RZ, 0x8, R11 ;  /* 0x00000008ff0b7819 */ /* 0x000fe2000001140b */
[----:B-1----:R-:W-:Y:S01]  /*8b90*/  VIADD R5, R0, 0x4a ;  /* 0x0000004a00057836 */ /* 0x002fe20000000000 */
[----:B-----5:R-:W-:Y:S01]  /*8ba0*/  ISETP.LT.AND P2, PT, R12, UR4, !P0 ;  /* 0x000000040c007c0c */ /* 0x020fe2000c741270 */
[----:B------:R-:W1:Y:S01]  /*8bb0*/  LDCU UR4, c[0x0][0x39c] ;  /* 0x00007380ff0477ac */ /* 0x000e620008000800 */
[----:B------:R-:W-:Y:S01]  /*8bc0*/  PRMT R13, R75, 0x9910, RZ ;  /* 0x000099104b0d7816 */ /* 0x000fe200000000ff */
[----:B------:R5:W-:Y:S01]  /*8bd0*/  @P1 STG.E.U8 desc[UR18][R8.64], R11 ;  /* 0x0000000b08001986 */ /* 0x000be2000c101112 */
[----:B------:R-:W-:Y:S01]  /*8be0*/  IADD3 R4, P1, PT, R10, R2, RZ ;  /* 0x000000020a047210 */ /* 0x000fe20007f3e0ff */
[----:B------:R-:W-:Y:S01]  /*8bf0*/  VIADD R12, R0, 0x4b ;  /* 0x0000004b000c7836 */ /* 0x000fe20000000000 */
[----:B0-----:R-:W-:Y:S01]  /*8c00*/  ISETP.LT.AND P3, PT, R5, UR6, !P0 ;  /* 0x0000000605007c0c */ /* 0x001fe2000c761270 */
[----:B------:R-:W0:Y:S01]  /*8c10*/  LDCU UR6, c[0x0][0x39c] ;  /* 0x00007380ff0677ac */ /* 0x000e220008000800 */
[C---:B------:R-:W-:Y:S01]  /*8c20*/  LEA.HI.X.SX32 R5, R10.reuse, R3, 0x1, P1 ;  /* 0x000000030a057211 */ /* 0x040fe200008f0eff */
[----:B------:R-:W-:Y:S01]  /*8c30*/  VIADD R10, R10, UR5 ;  /* 0x000000050a0a7c36 */ /* 0x000fe20008000000 */
[----:B------:R-:W-:-:S02]  /*8c40*/  SHF.R.S32.HI R13, RZ, 0x8, R13 ;  /* 0x00000008ff0d7819 */ /* 0x000fc4000001140d */
[----:B--2---:R-:W-:Y:S01]  /*8c50*/  ISETP.LT.AND P1, PT, R12, UR7, !P0 ;  /* 0x000000070c007c0c */ /* 0x004fe2000c721270 */
[----:B------:R2:W-:Y:S01]  /*8c60*/  @P4 STG.E.U8 desc[UR18][R4.64], R75 ;  /* 0x0000004b04004986 */ /* 0x0005e2000c101112 */
[CC--:B---3--:R-:W-:Y:S01]  /*8c70*/  IADD3 R6, P4, PT, R10.reuse, R2.reuse, RZ ;  /* 0x000000020a067210 */ /* 0x0c8fe20007f9e0ff */
[----:B-----5:R-:W-:Y:S01]  /*8c80*/  VIADD R11, R10, UR5 ;  /* 0x000000050a0b7c36 */ /* 0x020fe20008000000 */
[----:B------:R-:W3:Y:S01]  /*8c90*/  LDCU UR7, c[0x0][0x39c] ;  /* 0x00007380ff0777ac */ /* 0x000ee20008000800 */
[----:B------:R-:W-:Y:S01]  /*8ca0*/  VIADD R12, R0, 0x4d ;  /* 0x0000004d000c7836 */ /* 0x000fe20000000000 */
[-C--:B------:R-:W-:Y:S01]  /*8cb0*/  LEA.HI.X.SX32 R7, R10, R3.reuse, 0x1, P4 ;  /* 0x000000030a077211 */ /* 0x080fe200020f0eff */
[----:B------:R-:W-:Y:S01]  /*8cc0*/  VIADD R10, R0, 0x4c ;  /* 0x0000004c000a7836 */ /* 0x000fe20000000000 */
[----:B------:R-:W-:Y:S02]  /*8cd0*/  IADD3 R8, P4, PT, R11, R2, RZ ;  /* 0x000000020b087210 */ /* 0x000fe40007f9e0ff */
[----:B------:R-:W-:Y:S01]  /*8ce0*/  F2FP.SATFINITE.E4M3.F32.PACK_AB_MERGE_C R103, R103, R102, RZ ;  /* 0x000000666767723e */ /* 0x000fe200048070ff */
[----:B------:R5:W-:Y:S01]  /*8cf0*/  @P6 STG.E.U8 desc[UR18][R6.64], R13 ;  /* 0x0000000d06006986 */ /* 0x000be2000c101112 */
[C---:B------:R-:W-:Y:S01]  /*8d00*/  LEA.HI.X.SX32 R9, R11.reuse, R3, 0x1, P4 ;  /* 0x000000030b097211 */ /* 0x040fe200020f0eff */
[----:B------:R-:W-:Y:S01]  /*8d10*/  VIADD R11, R11, UR5 ;  /* 0x000000050b0b7c36 */ /* 0x000fe20008000000 */
[----:B-1----:R-:W-:Y:S01]  /*8d20*/  ISETP.LT.AND P4, PT, R10, UR4, !P0 ;  /* 0x000000040a007c0c */ /* 0x002fe2000c781270 */
[----:B------:R-:W1:Y:S01]  /*8d30*/  LDCU UR4, c[0x0][0x39c] ;  /* 0x00007380ff0477ac */ /* 0x000e620008000800 */
[----:B------:R-:W-:Y:S01]  /*8d40*/  PRMT R10, R77, 0x9910, RZ ;  /* 0x000099104d0a7816 */ /* 0x000fe200000000ff */
[----:B------:R3:W-:Y:S01]  /*8d50*/  @P5 STG.E.U8 desc[UR18][R8.64], R77 ;  /* 0x0000004d08005986 */ /* 0x0007e2000c101112 */
[----:B--2---:R-:W-:-:S02]  /*8d60*/  IADD3 R4, P5, PT, R11, R2, RZ ;  /* 0x000000020b047210 */ /* 0x004fc40007fbe0ff */
[----:B------:R-:W-:Y:S02]  /*8d70*/  F2FP.SATFINITE.E4M3.F32.PACK_AB_MERGE_C R105, R105, R104, RZ ;  /* 0x000000686969723e */ /* 0x000fe400048070ff */
[CC--:B------:R-:W-:Y:S01]  /*8d80*/  LEA.HI.X.SX32 R5, R11.reuse, R3.reuse, 0x1, P5 ;  /* 0x000000030b057211 */ /* 0x0c0fe200028f0eff */
[----:B------:R-:W-:Y:S01]  /*8d90*/  VIADD R11, R11, UR5 ;  /* 0x000000050b0b7c36 */ /* 0x000fe20008000000 */
[----:B-----5:R-:W-:Y:S02]  /*8da0*/  SHF.R.S32.HI R13, RZ, 0x8, R10 ;  /* 0x00000008ff0d7819 */ /* 0x020fe4000001140a */
[----:B0-----:R-:W-:Y:S01]  /*8db0*/  ISETP.LT.AND P5, PT, R12, UR6, !P0 ;  /* 0x000000060c007c0c */ /* 0x001fe2000c7a1270 */
[----:B------:R-:W0:Y:S01]  /*8dc0*/  LDCU UR6, c[0x0][0x39c] ;  /* 0x00007380ff0677ac */ /* 0x000e220008000800 */
[C---:B------:R-:W-:Y:S01]  /*8dd0*/  VIADD R10, R11.reuse, UR5 ;  /* 0x000000050b0a7c36 */ /* 0x040fe20008000000 */
[----:B------:R2:W-:Y:S01]  /*8de0*/  @P2 STG.E.U8 desc[UR18][R4.64], R13 ;  /* 0x0000000d04002986 */ /* 0x0005e2000c101112 */
[----:B------:R-:W-:Y:S01]  /*8df0*/  IADD3 R6, P2, PT, R11, R2, RZ ;  /* 0x000000020b067210 */ /* 0x000fe20007f5e0ff */
[C---:B---3--:R-:W-:Y:S01]  /*8e00*/  VIADD R8, R0.reuse, 0x4e ;  /* 0x0000004e00087836 */ /* 0x048fe20000000000 */
[----:B------:R-:W-:Y:S01]  /*8e10*/  PRMT R12, R79, 0x9910, RZ ;  /* 0x000099104f0c7816 */ /* 0x000fe200000000ff */
[----:B------:R-:W-:Y:S01]  /*8e20*/  VIADD R9, R0, 0x4f ;  /* 0x0000004f00097836 */ /* 0x000fe20000000000 */
[----:B------:R-:W-:-:S02]  /*8e30*/  LEA.HI.X.SX32 R7, R11, R3, 0x1, P2 ;  /* 0x000000030b077211 */ /* 0x000fc400010f0eff */
[----:B-1----:R-:W-:Y:S01]  /*8e40*/  ISETP.LT.AND P2, PT, R8, UR4, !P0 ;  /* 0x0000000408007c0c */ /* 0x002fe2000c741270 */
        /* <DEDUP_REMOVED lines=13> */
[----:B0-----:R-:W-:Y:S01]  /*8f20*/  ISETP.LT.AND P1, PT, R5, UR6, !P0 ;  /* 0x0000000605007c0c */ /* 0x001fe2000c721270 */
[----:B-1----:R-:W-:Y:S01]  /*8f30*/  VIADD R7, R0, 0x51 ;  /* 0x0000005100077836 */ /* 0x002fe20000000000 */
        /* <DEDUP_REMOVED lines=186> */
[----:B------:R-:W-:Y:S01]  /*9ae0*/  IADD3 R6, P2, PT, R11, R2, RZ ;  /* 0x000000020b067210 */ /* 0x000fe20007f5e0ff */
[----:B------:R5:W-:Y:S01]  /*9af0*/  @P4 STG.E.U8 desc[UR18][R4.64], R13 ;  /* 0x0000000d04004986 */ /* 0x000be2000c101112 */
[----:B------:R-:W-:Y:S02]  /*9b00*/  F2FP.SATFINITE.E4M3.F32.PACK_AB_MERGE_C R123, R123, R122, RZ ;  /* 0x0000007a7b7b723e */ /* 0x000fe400048070ff */
[CC--:B------:R-:W-:Y:S01]  /*9b10*/  LEA.HI.X.SX32 R7, R11.reuse, R3.reuse, 0x1, P2 ;  /* 0x000000030b077211 */ /* 0x0c0fe200010f0eff */
[----:B------:R-:W-:Y:S01]  /*9b20*/  VIADD R11, R11, UR5 ;  /* 0x000000050b0b7c36 */ /* 0x000fe20008000000 */
[----:B---3--:R-:W-:Y:S01]  /*9b30*/  ISETP.LT.AND P2, PT, R10, UR4, !P0 ;  /* 0x000000040a007c0c */ /* 0x008fe2000c741270 */
[----:B------:R-:W3:Y:S01]  /*9b40*/  LDCU UR4, c[0x0][0x39c] ;  /* 0x00007380ff0477ac */ /* 0x000ee20008000800 */
[----:B------:R-:W-:Y:S01]  /*9b50*/  F2FP.SATFINITE.E4M3.F32.PACK_AB_MERGE_C R125, R125, R124, RZ ;  /* 0x0000007c7d7d723e */ /* 0x000fe200048070ff */
[----:B------:R1:W-:Y:S01]  /*9b60*/  @P1 STG.E.U8 desc[UR18][R6.64], R103 ;  /* 0x0000006706001986 */ /* 0x0003e2000c101112 */
[C---:B0-----:R-:W-:Y:S01]  /*9b70*/  IADD3 R8, P1, PT, R11.reuse, R2, RZ ;  /* 0x000000020b087210 */ /* 0x041fe20007f3e0ff */
[----:B------:R-:W-:Y:S01]  /*9b80*/  VIADD R10, R11, UR5 ;  /* 0x000000050b0a7c36 */ /* 0x000fe20008000000 */
[----:B------:R-:W-:Y:S01]  /*9b90*/  PRMT R17, R125, 0x9910, RZ ;  /* 0x000099107d117816 */ /* 0x000fe200000000ff */
[----:B-----5:R-:W-:Y:S01]  /*9ba0*/  VIADD R5, R0, 0x68 ;  /* 0x0000006800057836 */ /* 0x020fe20000000000 */
[----:B------:R-:W-:-:S02]  /*9bb0*/  LEA.HI.X.SX32 R9, R11, R3, 0x1, P1 ;  /* 0x000000030b097211 */ /* 0x000fc400008f0eff */
[----:B------:R-:W-:Y:S01]  /*9bc0*/  SHF.R.S32.HI R11, RZ, 0x8, R12 ;  /* 0x00000008ff0b7819 */ /* 0x000fe2000001140c */
[----:B------:R-:W-:Y:S01]  /*9bd0*/  VIADD R12, R0, 0x6c ;  /* 0x0000006c000c7836 */ /* 0x000fe20000000000 */
[-C--:B------:R-:W-:Y:S02]  /*9be0*/  IADD3 R4, P4, PT, R10, R2.reuse, RZ ;  /* 0x000000020a047210 */ /* 0x080fe40007f9e0ff */
[----:B--2---:R-:W-:Y:S01]  /*9bf0*/  ISETP.LT.AND P1, PT, R14, UR6, !P0 ;  /* 0x000000060e007c0c */ /* 0x004fe2000c721270 */
[----:B-1----:R-:W-:Y:S01]  /*9c00*/  VIADD R6, R0, 0x69 ;  /* 0x0000006900067836 */ /* 0x002fe20000000000 */
[----:B------:R0:W-:Y:S01]  /*9c10*/  @P6 STG.E.U8 desc[UR18][R8.64], R11 ;  /* 0x0000000b08006986 */ /* 0x0001e2000c101112 */
[----:B------:R-:W-:Y:S01]  /*9c20*/  ISETP.LT.AND P6, PT, R5, UR7, !P0 ;  /* 0x0000000705007c0c */ /* 0x000fe2000c7c1270 */
[----:B------:R-:W1:Y:S01]  /*9c30*/  LDCU UR6, c[0x0][0x39c] ;  /* 0x00007380ff0677ac */ /* 0x000e620008000800 */
[CC--:B------:R-:W-:Y:S01]  /*9c40*/  LEA.HI.X.SX32 R5, R10.reuse, R3.reuse, 0x1, P4 ;  /* 0x000000030a057211 */ /* 0x0c0fe200020f0eff */
[----:B------:R-:W-:Y:S01]  /*9c50*/  VIADD R10, R10, UR5 ;  /* 0x000000050a0a7c36 */ /* 0x000fe20008000000 */
[----:B---3--:R-:W-:Y:S01]  /*9c60*/  ISETP.LT.AND P4, PT, R6, UR4, !P0 ;  /* 0x0000000406007c0c */ /* 0x008fe2000c781270 */
[----:B------:R-:W2:Y:S01]  /*9c70*/  LDCU UR4, c[0x0][0x39c] ;  /* 0x00007380ff0477ac */ /* 0x000ea20008000800 */
[----:B------:R-:W-:Y:S01]  /*9c80*/  PRMT R13, R105, 0x9910, RZ ;  /* 0x00009910690d7816 */ /* 0x000fe200000000ff */
[----:B------:R3:W-:Y:S01]  /*9c90*/  @P3 STG.E.U8 desc[UR18][R4.64], R105 ;  /* 0x0000006904003986 */ /* 0x0007e2000c101112 */
[C---:B------:R-:W-:Y:S01]  /*9ca0*/  IADD3 R6, P3, PT, R10.reuse, R2, RZ ;  /* 0x000000020a067210 */ /* 0x040fe20007f7e0ff */
[----:B------:R-:W5:Y:S01]  /*9cb0*/  LDCU UR7, c[0x0][0x39c] ;  /* 0x00007380ff0777ac */ /* 0x000f620008000800 */
[----:B------:R-:W-:Y:S01]  /*9cc0*/  SHF.R.S32.HI R13, RZ, 0x8, R13 ;  /* 0x00000008ff0d7819 */ /* 0x000fe2000001140d */
[C---:B0-----:R-:W-:Y:S01]  /*9cd0*/  VIADD R11, R10.reuse, UR5 ;  /* 0x000000050a0b7c36 */ /* 0x041fe20008000000 */
[----:B------:R-:W-:Y:S01]  /*9ce0*/  LEA.HI.X.SX32 R7, R10, R3, 0x1, P3 ;  /* 0x000000030a077211 */ /* 0x000fe200018f0eff */
[----:B------:R-:W-:Y:S01]  /*9cf0*/  VIADD R14, R0, 0x79 ;  /* 0x00000079000e7836 */ /* 0x000fe20000000000 */
[----:B------:R-:W-:-:S02]  /*9d00*/  PRMT R10, R107, 0x9910, RZ ;  /* 0x000099106b0a7816 */ /* 0x000fc400000000ff */
[C---:B------:R-:W-:Y:S01]  /*9d10*/  IADD3 R8, P3, PT, R11.reuse, R2, RZ ;  /* 0x000000020b087210 */ /* 0x040fe20007f7e0ff */
[----:B------:R0:W-:Y:S01]  /*9d20*/  @P5 STG.E.U8 desc[UR18][R6.64], R13 ;  /* 0x0000000d06005986 */ /* 0x0001e2000c101112 */
[----:B------:R-:W-:Y:S01]  /*9d30*/  SHF.R.S32.HI R17, RZ, 0x8, R17 ;  /* 0x00000008ff117819 */ /* 0x000fe20000011411 */
[C---:B---3--:R-:W-:Y:S01]  /*9d40*/  VIADD R4, R0.reuse, 0x6a ;  /* 0x0000006a00047836 */ /* 0x048fe20000000000 */
[C---:B------:R-:W-:Y:S01]  /*9d50*/  LEA.HI.X.SX32 R9, R11.reuse, R3, 0x1, P3 ;  /* 0x000000030b097211 */ /* 0x040fe200018f0eff */
[----:B------:R-:W-:Y:S01]  /*9d60*/  VIADD R11, R11, UR5 ;  /* 0x000000050b0b7c36 */ /* 0x000fe20008000000 */
[----:B------:R-:W-:Y:S01]  /*9d70*/  F2FP.SATFINITE.E4M3.F32.PACK_AB_MERGE_C R127, R127, R126, RZ ;  /* 0x0000007e7f7f723e */ /* 0x000fe200048070ff */
[----:B------:R-:W-:Y:S01]  /*9d80*/  VIADD R5, R0, 0x6b ;  /* 0x0000006b00057836 */ /* 0x000fe20000000000 */
[----:B--2---:R-:W-:Y:S01]  /*9d90*/  ISETP.LT.AND P3, PT, R4, UR4, !P0 ;  /* 0x0000000404007c0c */ /* 0x004fe2000c761270 */
[----:B------:R2:W-:Y:S01]  /*9da0*/  @P2 STG.E.U8 desc[UR18][R8.64], R107 ;  /* 0x0000006b08002986 */ /* 0x0005e2000c101112 */
[----:B------:R-:W-:Y:S01]  /*9db0*/  IADD3 R4, P2, PT, R11, R2, RZ ;  /* 0x000000020b047210 */ /* 0x000fe20007f5e0ff */
[----:B------:R-:W3:Y:S01]  /*9dc0*/  LDCU UR4, c[0x0][0x39c] ;  /* 0x00007380ff0477ac */ /* 0x000ee20008000800 */
[----:B-1----:R-:W-:-:S02]  /*9dd0*/  ISETP.LT.AND P5, PT, R5, UR6, !P0 ;  /* 0x0000000605007c0c */ /* 0x002fc4000c7a1270 */
[CC--:B------:R-:W-:Y:S01]  /*9de0*/  LEA.HI.X.SX32 R5, R11.reuse, R3.reuse, 0x1, P2 ;  /* 0x000000030b057211 */ /* 0x0c0fe200010f0eff */
[----:B------:R-:W-:Y:S01]  /*9df0*/  VIADD R11, R11, UR5 ;  /* 0x000000050b0b7c36 */ /* 0x000fe20008000000 */
[----:B0-----:R-:W-:Y:S01]  /*9e00*/  SHF.R.S32.HI R13, RZ, 0x8, R10 ;  /* 0x00000008ff0d7819 */ /* 0x001fe2000001140a */
[----:B------:R-:W0:Y:S01]  /*9e10*/  LDCU UR6, c[0x0][0x39c] ;  /* 0x00007380ff0677ac */ /* 0x000e220008000800 */
[----:B-----5:R-:W-:Y:S01]  /*9e20*/  ISETP.LT.AND P2, PT, R12, UR7, !P0 ;  /* 0x000000070c007c0c */ /* 0x020fe2000c741270 */
[----:B------:R-:W-:Y:S01]  /*9e30*/  VIADD R10, R11, UR5 ;  /* 0x000000050b0a7c36 */ /* 0x000fe20008000000 */
[----:B------:R-:W-:Y:S01]  /*9e40*/  F2FP.SATFINITE.E4M3.F32.PACK_AB_MERGE_C R129, R129, R128, RZ ;  /* 0x000000808181723e */ /* 0x000fe200048070ff */
[----:B------:R1:W-:Y:S01]  /*9e50*/  @P1 STG.E.U8 desc[UR18][R4.64], R13 ;  /* 0x0000000d04001986 */ /* 0x0003e2000c101112 */
[----:B------:R-:W-:Y:S01]  /*9e60*/  IADD3 R6, P1, PT, R11, R2, RZ ;  /* 0x000000020b067210 */ /* 0x000fe20007f3e0ff */
[----:B------:R-:W-:Y:S01]  /*9e70*/  VIADD R12, R0, 0x6d ;  /* 0x0000006d000c7836 */ /* 0x000fe20000000000 */
[----:B--2---:R-:W-:Y:S01]  /*9e80*/  PRMT R9, R109, 0x9910, RZ ;  /* 0x000099106d097816 */ /* 0x004fe200000000ff */
        /* <DEDUP_REMOVED lines=10> */
[----:B---3--:R-:W-:Y:S01]  /*9f30*/  ISETP.LT.AND P1, PT, R12, UR4, !P0 ;  /* 0x000000040c007c0c */ /* 0x008fe2000c721270 */
        /* <DEDUP_REMOVED lines=12> */
[CC--:B-----5:R-:W-:Y:S01]  /*a000*/  IADD3 R6, P3, PT, R10.reuse, R2.reuse, RZ ;  /* 0x000000020a067210 */ /* 0x0e0fe20007f7e0ff */
[----:B---3--:R-:W-:Y:S01]  /*a010*/  VIADD R11, R10, UR5 ;  /* 0x000000050a0b7c36 */ /* 0x008fe20008000000 */
[----:B------:R-:W3:Y:S01]  /*a020*/  LDCU UR7, c[0x0][0x39c] ;  /* 0x00007380ff0777ac */ /* 0x000ee20008000800 */
[----:B------:R-:W-:Y:S01]  /*a030*/  VIADD R12, R0, 0x71 ;  /* 0x00000071000c7836 */ /* 0x000fe20000000000 */
[-C--:B------:R-:W-:Y:S01]  /*a040*/  LEA.HI.X.SX32 R7, R10, R3.reuse, 0x1, P3 ;  /* 0x000000030a077211 */ /* 0x080fe200018f0eff */
[----:B------:R-:W-:Y:S01]  /*a050*/  VIADD R10, R0, 0x70 ;  /* 0x00000070000a7836 */ /* 0x000fe20000000000 */
[-C--:B------:R-:W-:Y:S02]  /*a060*/  IADD3 R8, P3, PT, R11, R2.reuse, RZ ;  /* 0x000000020b087210 */ /* 0x080fe40007f7e0ff */
[----:B------:R-:W-:Y:S01]  /*a070*/  PRMT R19, R131, 0x9910, RZ ;  /* 0x0000991083137816 */ /* 0x000fe200000000ff */
        /* <DEDUP_REMOVED lines=8> */
[----:B------:R-:W-:Y:S02]  /*a100*/  SHF.R.S32.HI R19, RZ, 0x8, R19 ;  /* 0x00000008ff137819 */ /* 0x000fe40000011413 */
[C---:B------:R-:W-:Y:S01]  /*a110*/  LEA.HI.X.SX32 R5, R11.reuse, R3, 0x1, P2 ;  /* 0x000000030b057211 */ /* 0x040fe200010f0eff */
[----:B------:R-:W-:Y:S01]  /*a120*/  VIADD R11, R11, UR5 ;  /* 0x000000050b0b7c36 */ /* 0x000fe20008000000 */
[----:B-----5:R-:W-:Y:S02]  /*a130*/  SHF.R.S32.HI R13, RZ, 0x8, R10 ;  /* 0x00000008ff0d7819 */ /* 0x020fe4000001140a */
[----:B0-----:R-:W-:Y:S01]  /*a140*/  ISETP.LT.AND P2, PT, R12, UR6, !P0 ;  /* 0x000000060c007c0c */ /* 0x001fe2000c741270 */
[----:B------:R-:W0:Y:S01]  /*a150*/  LDCU UR6, c[0x0][0x39c] ;  /* 0x00007380ff0677ac */ /* 0x000e220008000800 */
[----:B------:R-:W-:Y:S01]  /*a160*/  PRMT R12, R115, 0x9910, RZ ;  /* 0x00009910730c7816 */ /* 0x000fe200000000ff */
[----:B------:R2:W-:Y:S01]  /*a170*/  @P1 STG.E.U8 desc[UR18][R4.64], R13 ;  /* 0x0000000d04001986 */ /* 0x0005e2000c101112 */
[----:B------:R-:W-:Y:S01]  /*a180*/  IADD3 R6, P1, PT, R11, R2, RZ ;  /* 0x000000020b067210 */ /* 0x000fe20007f3e0ff */
[----:B---3--:R-:W-:-:S02]  /*a190*/  VIADD R8, R0, 0x72 ;  /* 0x0000007200087836 */ /* 0x008fc40000000000 */
[C---:B------:R-:W-:Y:S01]  /*a1a0*/  VIADD R10, R11.reuse, UR5 ;  /* 0x000000050b0a7c36 */ /* 0x040fe20008000000 */
[-C--:B------:R-:W-:Y:S01]  /*a1b0*/  LEA.HI.X.SX32 R7, R11, R3.reuse, 0x1, P1 ;  /* 0x000000030b077211 */ /* 0x080fe200008f0eff */
[----:B------:R-:W-:Y:S01]  /*a1c0*/  VIADD R9, R0, 0x73 ;  /* 0x0000007300097836 */ /* 0x000fe20000000000 */
[----:B-1----:R-:W-:Y:S01]  /*a1d0*/  ISETP.LT.AND P1, PT, R8, UR4, !P0 ;  /* 0x0000000408007c0c */ /* 0x002fe2000c721270 */
[----:B------:R-:W-:Y:S01]  /*a1e0*/  IMAD.MOV.U32 R11, RZ, RZ, R12 ;  /* 0x000000ffff0b7224 */ /* 0x000fe200078e000c */
[CC--:B------:R-:W-:Y:S01]  /*a1f0*/  IADD3 R8, P5, PT, R10.reuse, R2.reuse, RZ ;  /* 0x000000020a087210 */ /* 0x0c0fe20007fbe0ff */
[----:B------:R1:W-:Y:S01]  /*a200*/  @P6 STG.E.U8 desc[UR18][R6.64], R115 ;  /* 0x0000007306006986 */ /* 0x0003e2000c101112 */
[----:B------:R-:W-:Y:S01]  /*a210*/  ISETP.LT.AND P6, PT, R9, UR7, !P0 ;  /* 0x0000000709007c0c */ /* 0x000fe2000c7c1270 */
[----:B------:R-:W3:Y:S01]  /*a220*/  LDCU UR4, c[0x0][0x39c] ;  /* 0x00007380ff0477ac */ /* 0x000ee20008000800 */
[CC--:B------:R-:W-:Y:S01]  /*a230*/  LEA.HI.X.SX32 R9, R10.reuse, R3.reuse, 0x1, P5 ;  /* 0x000000030a097211 */ /* 0x0c0fe200028f0eff */
[----:B------:R-:W-:Y:S01]  /*a240*/  VIADD R10, R10, UR5 ;  /* 0x000000050a0a7c36 */ /* 0x000fe20008000000 */
[----:B------:R-:W-:Y:S01]  /*a250*/  SHF.R.S32.HI R11, RZ, 0x8, R11 ;  /* 0x00000008ff0b7819 */ /* 0x000fe2000001140b */
[C---:B--2---:R-:W-:Y:S01]  /*a260*/  VIADD R5, R0.reuse, 0x74 ;  /* 0x0000007400057836 */ /* 0x044fe20000000000 */
[----:B------:R-:W2:Y:S01]  /*a270*/  LDCU UR7, c[0x0][0x39c] ;  /* 0x00007380ff0777ac */ /* 0x000ea20008000800 */
[----:B------:R-:W-:Y:S01]  /*a280*/  PRMT R13, R117, 0x9910, RZ ;  /* 0x00009910750d7816 */ /* 0x000fe200000000ff */
[----:B------:R-:W-:Y:S01]  /*a290*/  VIADD R12, R0, 0x78 ;  /* 0x00000078000c7836 */ /* 0x000fe20000000000 */
[----:B------:R5:W-:Y:S01]  /*a2a0*/  @P4 STG.E.U8 desc[UR18][R8.64], R11 ;  /* 0x0000000b08004986 */ /* 0x000be2000c101112 */
[----:B------:R-:W-:Y:S01]  /*a2b0*/  IADD3 R4, P4, PT, R10, R2, RZ ;  /* 0x000000020a047210 */ /* 0x000fe20007f9e0ff */
[----:B-1----:R-:W-:Y:S01]  /*a2c0*/  VIADD R7, R0, 0x75 ;  /* 0x0000007500077836 */ /* 0x002fe20000000000 */
[----:B0-----:R-:W-:Y:S01]  /*a2d0*/  ISETP.LT.AND P5, PT, R5, UR6, !P0 ;  /* 0x0000000605007c0c */ /* 0x001fe2000c7a1270 */
[----:B------:R-:W0:Y:S01]  /*a2e0*/  LDCU UR6, c[0x0][0x39c] ;  /* 0x00007380ff0677ac */ /* 0x000e220008000800 */
[C---:B------:R-:W-:Y:S01]  /*a2f0*/  LEA.HI.X.SX32 R5, R10.reuse, R3, 0x1, P4 ;  /* 0x000000030a057211 */ /* 0x040fe200020f0eff */
[----:B------:R-:W-:Y:S01]  /*a300*/  VIADD R10, R10, UR5 ;  /* 0x000000050a0a7c36 */ /* 0x000fe20008000000 */
[----:B------:R-:W-:-:S03]  /*a310*/  SHF.R.S32.HI R13, RZ, 0x8, R13 ;  /* 0x00000008ff0d7819 */ /* 0x000fc6000001140d */
[----:B------:R1:W-:Y:S01]  /*a320*/  @P3 STG.E.U8 desc[UR18][R4.64], R117 ;  /* 0x0000007504003986 */ /* 0x0003e2000c101112 */
[CC--:B------:R-:W-:Y:S01]  /*a330*/  IADD3 R6, P3, PT, R10.reuse, R2.reuse, RZ ;  /* 0x000000020a067210 */ /* 0x0c0fe20007f7e0ff */
[----:B-----5:R-:W-:Y:S01]  /*a340*/  VIADD R11, R10, UR5 ;  /* 0x000000050a0b7c36 */ /* 0x020fe20008000000 */
[----:B---3--:R-:W-:Y:S01]  /*a350*/  ISETP.LT.AND P4, PT, R7, UR4, !P0 ;  /* 0x0000000407007c0c */ /* 0x008fe2000c781270 */
[----:B------:R-:W-:Y:S01]  /*a360*/  VIADD R9, R0, 0x76 ;  /* 0x0000007600097836 */ /* 0x000fe20000000000 */
[-C--:B------:R-:W-:Y:S01]  /*a370*/  LEA.HI.X.SX32 R7, R10, R3.reuse, 0x1, P3 ;  /* 0x000000030a077211 */ /* 0x080fe200018f0eff */
[----:B------:R-:W-:Y:S01]  /*a380*/  VIADD R10, R0, 0x77 ;  /* 0x00000077000a7836 */ /* 0x000fe20000000000 */
[----:B------:R-:W-:Y:S01]  /*a390*/  IADD3 R8, P3, PT, R11, R2, RZ ;  /* 0x000000020b087210 */ /* 0x000fe20007f7e0ff */
[----:B------:R-:W3:Y:S02]  /*a3a0*/  LDCU UR4, c[0x0][0x39c] ;  /* 0x00007380ff0477ac */ /* 0x000ee40008000800 */
        /* <DEDUP_REMOVED lines=8> */
[C---:B------:R-:W-:Y:S01]  /*a430*/  IADD3 R4, P1, PT, R11.reuse, R2, RZ ;  /* 0x000000020b047210 */ /* 0x040fe20007f3e0ff */
[C---:B------:R-:W-:Y:S01]  /*a440*/  VIADD R10, R11.reuse, UR5 ;  /* 0x000000050b0a7c36 */ /* 0x040fe20008000000 */
[----:B------:R-:W1:Y:S01]  /*a450*/  LDCU UR6, c[0x0][0x39c] ;  /* 0x00007380ff0677ac */ /* 0x000e620008000800 */
[----:B-----5:R-:W-:Y:S01]  /*a460*/  IMAD.MOV.U32 R6, RZ, RZ, R5 ;  /* 0x000000ffff067224 */ /* 0x020fe200078e0005 */
[----:B------:R-:W-:Y:S01]  /*a470*/  LEA.HI.X.SX32 R5, R11, R3, 0x1, P1 ;  /* 0x000000030b057211 */ /* 0x000fe200008f0eff */
[----:B------:R-:W-:-:S03]  /*a480*/  VIADD R13, R0, 0x7a ;  /* 0x0000007a000d7836 */ /* 0x000fc60000000000 */
[----:B------:R-:W-:Y:S02]  /*a490*/  SHF.R.S32.HI R11, RZ, 0x8, R6 ;  /* 0x00000008ff0b7819 */ /* 0x000fe40000011406 */
[----:B------:R-:W-:-:S03]  /*a4a0*/  IADD3 R6, P1, PT, R10, R2, RZ ;  /* 0x000000020a067210 */ /* 0x000fc60007f3e0ff */
[----:B------:R5:W-:Y:S01]  /*a4b0*/  @P6 STG.E.U8 desc[UR18][R4.64], R11 ;  /* 0x0000000b04006986 */ /* 0x000be2000c101112 */
[CC--:B------:R-:W-:Y:S01]  /*a4c0*/  LEA.HI.X.SX32 R7, R10.reuse, R3.reuse, 0x1, P1 ;  /* 0x000000030a077211 */ /* 0x0c0fe200008f0eff */
[----:B------:R-:W-:Y:S01]  /*a4d0*/  VIADD R10, R10, UR5 ;  /* 0x000000050a0a7c36 */ /* 0x000fe20008000000 */
[----:B---3--:R-:W-:Y:S01]  /*a4e0*/  ISETP.LT.AND P1, PT, R12, UR4, !P0 ;  /* 0x000000040c007c0c */ /* 0x008fe2000c721270 */
[----:B------:R-:W3:Y:S01]  /*a4f0*/  LDCU UR4, c[0x0][0x39c] ;  /* 0x00007380ff0477ac */ /* 0x000ee20008000800 */
[----:B------:R-:W-:Y:S01]  /*a500*/  PRMT R12, R121, 0x9910, RZ ;  /* 0x00009910790c7816 */ /* 0x000fe200000000ff */
[----:B------:R4:W-:Y:S01]  /*a510*/  @P5 STG.E.U8 desc[UR18][R6.64], R121 ;  /* 0x0000007906005986 */ /* 0x0009e2000c101112 */
[----:B0-----:R-:W-:Y:S02]  /*a520*/  IADD3 R8, P5, PT, R10, R2, RZ ;  /* 0x000000020a087210 */ /* 0x001fe40007fbe0ff */
[----:B-1----:R-:W-:Y:S01]  /*a530*/  ISETP.LT.AND P6, PT, R14, UR6, !P0 ;  /* 0x000000060e007c0c */ /* 0x002fe2000c7c1270 */
[----:B------:R-:W0:Y:S01]  /*a540*/  LDCU UR6, c[0x0][0x39c] ;  /* 0x00007380ff0677ac */ /* 0x000e220008000800 */
[C---:B------:R-:W-:Y:S01]  /*a550*/  LEA.HI.X.SX32 R9, R10.reuse, R3, 0x1, P5 ;  /* 0x000000030a097211 */ /* 0x040fe200028f0eff */
[----:B------:R-:W-:Y:S01]  /*a560*/  VIADD R10, R10, UR5 ;  /* 0x000000050a0a7c36 */ /* 0x000fe20008000000 */
[----:B-----5:R-:W-:Y:S01]  /*a570*/  SHF.R.S32.HI R11, RZ, 0x8, R12 ;  /* 0x00000008ff0b7819 */ /* 0x020fe2000001140c */
[----:B------:R-:W-:Y:S01]  /*a580*/  VIADD R12, R0, 0x7c ;  /* 0x0000007c000c7836 */ /* 0x000fe20000000000 */
[----:B--2---:R-:W-:-:S02]  /*a590*/  ISETP.LT.AND P5, PT, R13, UR7, !P0 ;  /* 0x000000070d007c0c */ /* 0x004fc4000c7a1270 */
[----:B------:R-:W-:Y:S01]  /*a5a0*/  PRMT R13, R123, 0x9910, RZ ;  /* 0x000099107b0d7816 */ /* 0x000fe200000000ff */
[----:B------:R1:W-:Y:S01]  /*a5b0*/  @P4 STG.E.U8 desc[UR18][R8.64], R11 ;  /* 0x0000000b08004986 */ /* 0x0003e2000c101112 */
[-C--:B------:R-:W-:Y:S01]  /*a5c0*/  IADD3 R4, P4, PT, R10, R2.reuse, RZ ;  /* 0x000000020a047210 */ /* 0x080fe20007f9e0ff */
[----:B----4-:R-:W-:Y:S01]  /*a5d0*/  VIADD R6, R0, 0x7b ;  /* 0x0000007b00067836 */ /* 0x010fe20000000000 */
[----:B------:R-:W-:Y:S02]  /*a5e0*/  SHF.R.S32.HI R13, RZ, 0x8, R13 ;  /* 0x00000008ff0d7819 */ /* 0x000fe4000001140d */
[C---:B------:R-:W-:Y:S01]  /*a5f0*/  LEA.HI.X.SX32 R5, R10.reuse, R3, 0x1, P4 ;  /* 0x000000030a057211 */ /* 0x040fe200020f0eff */
[----:B------:R-:W-:Y:S01]  /*a600*/  VIADD R10, R10, UR5 ;  /* 0x000000050a0a7c36 */ /* 0x000fe20008000000 */
[----:B---3--:R-:W-:Y:S01]  /*a610*/  ISETP.LT.AND P4, PT, R6, UR4, !P0 ;  /* 0x0000000406007c0c */ /* 0x008fe2000c781270 */
[----:B------:R-:W2:Y:S02]  /*a620*/  LDCU UR4, c[0x0][0x39c] ;  /* 0x00007380ff0477ac */ /* 0x000ea40008000800 */
[----:B------:R3:W-:Y:S01]  /*a630*/  @P2 STG.E.U8 desc[UR18][R4.64], R123 ;  /* 0x0000007b04002986 */ /* 0x0007e2000c101112 */
[C---:B------:R-:W-:Y:S01]  /*a640*/  IADD3 R6, P2, PT, R10.reuse, R2, RZ ;  /* 0x000000020a067210 */ /* 0x040fe20007f5e0ff */
[----:B-1----:R-:W-:-:S03]  /*a650*/  VIADD R11, R10, UR5 ;  /* 0x000000050a0b7c36 */ /* 0x002fc60008000000 */
[-C--:B------:R-:W-:Y:S01]  /*a660*/  LEA.HI.X.SX32 R7, R10, R3.reuse, 0x1, P2 ;  /* 0x000000030a077211 */ /* 0x080fe200010f0eff */
[C---:B------:R-:W-:Y:S01]  /*a670*/  VIADD R10, R0.reuse, 0x7d ;  /* 0x0000007d000a7836 */ /* 0x040fe20000000000 */
[CC--:B------:R-:W-:Y:S01]  /*a680*/  IADD3 R8, P2, PT, R11.reuse, R2.reuse, RZ ;  /* 0x000000020b087210 */ /* 0x0c0fe20007f5e0ff */
[----:B------:R-:W-:Y:S02]  /*a690*/  VIADD R0, R0, 0x7f ;  /* 0x0000007f00007836 */ /* 0x000fe40000000000 */
[----:B------:R1:W-:Y:S01]  /*a6a0*/  @P3 STG.E.U8 desc[UR18][R6.64], R13 ;  /* 0x0000000d06003986 */ /* 0x0003e2000c101112 */
[CC--:B------:R-:W-:Y:S01]  /*a6b0*/  LEA.HI.X.SX32 R9, R11.reuse, R3.reuse, 0x1, P2 ;  /* 0x000000030b097211 */ /* 0x0c0fe200010f0eff */
[----:B------:R-:W-:Y:S01]  /*a6c0*/  VIADD R11, R11, UR5 ;  /* 0x000000050b0b7c36 */ /* 0x000fe20008000000 */
[----:B0-----:R-:W-:Y:S01]  /*a6d0*/  ISETP.LT.AND P3, PT, R12, UR6, !P0 ;  /* 0x000000060c007c0c */ /* 0x001fe2000c761270 */
[----:B------:R-:W0:Y:S02]  /*a6e0*/  LDCU UR6, c[0x0][0x39c] ;  /* 0x00007380ff0677ac */ /* 0x000e240008000800 */
[----:B------:R4:W-:Y:S01]  /*a6f0*/  @P1 STG.E.U8 desc[UR18][R8.64], R125 ;  /* 0x0000007d08001986 */ /* 0x0009e2000c101112 */
[----:B--2---:R-:W-:Y:S01]  /*a700*/  ISETP.LT.AND P2, PT, R10, UR4, !P0 ;  /* 0x000000040a007c0c */ /* 0x004fe2000c741270 */
[C---:B------:R-:W-:Y:S01]  /*a710*/  VIADD R10, R11.reuse, UR5 ;  /* 0x000000050b0a7c36 */ /* 0x040fe20008000000 */
[CC--:B---3--:R-:W-:Y:S01]  /*a720*/  IADD3 R4, P1, PT, R11.reuse, R2.reuse, RZ ;  /* 0x000000020b047210 */ /* 0x0c8fe20007f3e0ff */
[----:B------:R-:W2:Y:S03]  /*a730*/  LDCU UR4, c[0x0][0x39c] ;  /* 0x00007380ff0477ac */ /* 0x000ea60008000800 */
[----:B------:R-:W-:Y:S01]  /*a740*/  LEA.HI.X.SX32 R5, R11, R3, 0x1, P1 ;  /* 0x000000030b057211 */ /* 0x000fe200008f0eff */
[C---:B------:R-:W-:Y:S01]  /*a750*/  VIADD R11, R10.reuse, UR5 ;  /* 0x000000050a0b7c36 */ /* 0x040fe20008000000 */
[----:B-1----:R-:W-:-:S03]  /*a760*/  IADD3 R6, P1, PT, R10, R2, RZ ;  /* 0x000000020a067210 */ /* 0x002fc60007f3e0ff */
[C---:B------:R-:W-:Y:S01]  /*a770*/  VIADD R13, R11.reuse, UR5 ;  /* 0x000000050b0d7c36 */ /* 0x040fe20008000000 */
[----:B------:R1:W-:Y:S01]  /*a780*/  @P6 STG.E.U8 desc[UR18][R4.64], R17 ;  /* 0x0000001104006986 */ /* 0x0003e2000c101112 */
[-C--:B----4-:R-:W-:Y:S02]  /*a790*/  IADD3 R8, P6, PT, R11, R2.reuse, RZ ;  /* 0x000000020b087210 */ /* 0x090fe40007fde0ff */
[----:B------:R-:W-:Y:S01]  /*a7a0*/  VIADD R14, R13, UR5 ;  /* 0x000000050d0e7c36 */ /* 0x000fe20008000000 */
[-C--:B------:R-:W-:Y:S02]  /*a7b0*/  LEA.HI.X.SX32 R7, R10, R3.reuse, 0x1, P1 ;  /* 0x000000030a077211 */ /* 0x080fe400008f0eff */
[-C--:B------:R-:W-:Y:S01]  /*a7c0*/  LEA.HI.X.SX32 R9, R11, R3.reuse, 0x1, P6 ;  /* 0x000000030b097211 */ /* 0x080fe200030f0eff */
[C---:B------:R-:W-:Y:S01]  /*a7d0*/  VIADD R15, R14.reuse, UR5 ;  /* 0x000000050e0f7c36 */ /* 0x040fe20008000000 */
[-C--:B------:R-:W-:Y:S01]  /*a7e0*/  IADD3 R10, P1, PT, R13, R2.reuse, RZ ;  /* 0x000000020d0a7210 */ /* 0x080fe20007f3e0ff */
[----:B------:R3:W-:Y:S01]  /*a7f0*/  @P5 STG.E.U8 desc[UR18][R6.64], R127 ;  /* 0x0000007f06005986 */ /* 0x0007e2000c101112 */
[----:B------:R-:W-:Y:S01]  /*a800*/  IADD3 R12, P6, PT, R14, R2, RZ ;  /* 0x000000020e0c7210 */ /* 0x000fe20007fde0ff */
[----:B------:R-:W-:Y:S01]  /*a810*/  VIADD R16, R15, UR5 ;  /* 0x000000050f107c36 */ /* 0x000fe20008000000 */
[----:B------:R-:W-:-:S02]  /*a820*/  LEA.HI.X.SX32 R11, R13, R3, 0x1, P1 ;  /* 0x000000030d0b7211 */ /* 0x000fc400008f0eff */
[-C--:B------:R-:W-:Y:S02]  /*a830*/  LEA.HI.X.SX32 R13, R14, R3.reuse, 0x1, P6 ;  /* 0x000000030e0d7211 */ /* 0x080fe400030f0eff */
[-C--:B-1----:R-:W-:Y:S02]  /*a840*/  IADD3 R4, P6, PT, R16, R2.reuse, RZ ;  /* 0x0000000210047210 */ /* 0x082fe40007fde0ff */
[----:B--2---:R-:W-:Y:S02]  /*a850*/  ISETP.LT.AND P1, PT, R18, UR4, !P0 ;  /* 0x0000000412007c0c */ /* 0x004fe4000c721270 */
[----:B------:R-:W-:Y:S02]  /*a860*/  LEA.HI.X.SX32 R5, R16, R3, 0x1, P6 ;  /* 0x0000000310057211 */ /* 0x000fe400030f0eff */
[----:B0-----:R-:W-:Y:S02]  /*a870*/  ISETP.LT.AND P0, PT, R0, UR6, !P0 ;  /* 0x0000000600007c0c */ /* 0x001fe4000c701270 */
[----:B------:R-:W-:-:S02]  /*a880*/  IADD3 R2, P6, PT, R15, R2, RZ ;  /* 0x000000020f027210 */ /* 0x000fc40007fde0ff */
[----:B------:R-:W-:Y:S02]  /*a890*/  PRMT R0, R127, 0x9910, RZ ;  /* 0x000099107f007816 */ /* 0x000fe400000000ff */
[----:B------:R-:W-:Y:S02]  /*a8a0*/  PRMT R17, R129, 0x9910, RZ ;  /* 0x0000991081117816 */ /* 0x000fe400000000ff */
[----:B------:R-:W-:Y:S02]  /*a8b0*/  LEA.HI.X.SX32 R3, R15, R3, 0x1, P6 ;  /* 0x000000030f037211 */ /* 0x000fe400030f0eff */
[----:B------:R-:W-:Y:S02]  /*a8c0*/  SHF.R.S32.HI R15, RZ, 0x8, R0 ;  /* 0x00000008ff0f7819 */ /* 0x000fe40000011400 */
[----:B------:R-:W-:-:S03]  /*a8d0*/  SHF.R.S32.HI R17, RZ, 0x8, R17 ;  /* 0x00000008ff117819 */ /* 0x000fc60000011411 */
[----:B------:R3:W-:Y:S04]  /*a8e0*/  @P4 STG.E.U8 desc[UR18][R8.64], R15 ;  /* 0x0000000f08004986 */ /* 0x0007e8000c101112 */
[----:B------:R3:W-:Y:S04]  /*a8f0*/  @P3 STG.E.U8 desc[UR18][R10.64], R129 ;  /* 0x000000810a003986 */ /* 0x0007e8000c101112 */
[----:B------:R3:W-:Y:S04]  /*a900*/  @P2 STG.E.U8 desc[UR18][R12.64], R17 ;  /* 0x000000110c002986 */ /* 0x0007e8000c101112 */
[----:B------:R3:W-:Y:S04]  /*a910*/  @P1 STG.E.U8 desc[UR18][R2.64], R131 ;  /* 0x0000008302001986 */ /* 0x0007e8000c101112 */
[----:B------:R3:W-:Y:S01]  /*a920*/  @P0 STG.E.U8 desc[UR18][R4.64], R19 ;  /* 0x0000001304000986 */ /* 0x0007e2000c101112 */
[----:B------:R-:W-:Y:S06]  /*a930*/  BAR.SYNC.DEFER_BLOCKING 0x0 ;  /* 0x0000000000007b1d */ /* 0x000fec0000010000 */
[----:B------:R-:W-:Y:S05]  /*a940*/  BRA.U UP0, `(.L_x_13) ;  /* 0x0000000100a07547 */ /* 0x000fea000b800000 */
[----:B------:R-:W0:Y:S01]  /*a950*/  S2UR UR5, SR_CgaCtaId ;  /* 0x00000000000579c3 */ /* 0x000e220000008800 */
[----:B------:R-:W-:Y:S01]  /*a960*/  NOP ;  /* 0x0000000000007918 */ /* 0x000fe20000000000 */
[----:B------:R-:W-:Y:S01]  /*a970*/  UMOV UR4, 0x50 ;  /* 0x0000005000047882 */ /* 0x000fe20000000000 */
[----:B------:R-:W-:Y:S02]  /*a980*/  IMAD.U32 R0, RZ, RZ, UR17 ;  /* 0x00000011ff007e24 */ /* 0x000fe4000f8e00ff */
[----:B---3--:R-:W-:Y:S02]  /*a990*/  IMAD.MOV.U32 R3, RZ, RZ, 0xf ;  /* 0x0000000fff037424 */ /* 0x008fe400078e00ff */
[----:B------:R-:W-:Y:S01]  /*a9a0*/  IMAD.MOV.U32 R7, RZ, RZ, 0x1 ;  /* 0x00000001ff077424 */ /* 0x000fe200078e00ff */
[----:B------:R-:W-:-:S04]  /*a9b0*/  LOP3.LUT R0, R0, 0xffff, RZ, 0xc0, !PT ;  /* 0x0000ffff00007812 */ /* 0x000fc800078ec0ff */
[----:B------:R-:W-:-:S05]  /*a9c0*/  SHF.R.U32.HI R0, RZ, 0x5, R0 ;  /* 0x00000005ff007819 */ /* 0x000fca0000011600 */
[----:B------:R-:W-:Y:S01]  /*a9d0*/  VIADD R2, R0, 0x10 ;  /* 0x0000001000027836 */ /* 0x000fe20000000000 */
[----:B------:R-:W-:Y:S01]  /*a9e0*/  SHF.L.U32 R0, R3, R0, RZ ;  /* 0x0000000003007219 */ /* 0x000fe200000006ff */
[----:B0-----:R-:W-:-:S03]  /*a9f0*/  ULEA UR6, UR5, UR4, 0x18 ;  /* 0x0000000405067291 */ /* 0x001fc6000f8ec0ff */
[----:B------:R-:W-:-:S04]  /*aa00*/  SHF.L.U32 R3, R7, R2, RZ ;  /* 0x0000000207037219 */ /* 0x000fc800000006ff */
[----:B------:R-:W-:Y:S02]  /*aa10*/  LOP3.LUT R0, R3, R0, RZ, 0xfc, !PT ;  /* 0x0000000003007212 */ /* 0x000fe400078efcff */
[----:B------:R-:W0:Y:S02]  /*aa20*/  LDS R5, [UR6] ;  /* 0x00000006ff057984 */ /* 0x000e240008000800 */
[C---:B------:R-:W-:Y:S02]  /*aa30*/  LOP3.LUT R2, R0.reuse, 0xffff, RZ, 0xc0, !PT ;  /* 0x0000ffff00027812 */ /* 0x040fe400078ec0ff */
[----:B0-----:R-:W-:-:S04]  /*aa40*/  LOP3.LUT R3, R0, 0xffff, R5, 0x80, !PT ;  /* 0x0000ffff00037812 */ /* 0x001fc800078e8005 */
[----:B------:R-:W-:-:S13]  /*aa50*/  ISETP.NE.AND P0, PT, R3, R2, PT ;  /* 0x000000020300720c */ /* 0x000fda0003f05270 */
[----:B------:R-:W-:Y:S05]  /*aa60*/  @P0 BRA `(.L_x_14) ;  /* 0x0000000000500947 */ /* 0x000fea0003800000 */
[----:B------:R-:W-:Y:S02]  /*aa70*/  SHF.R.U32.HI R5, RZ, 0x10, R5 ;  /* 0x00000010ff057819 */ /* 0x000fe40000011605 */
[----:B------:R-:W-:-:S04]  /*aa80*/  SHF.R.U32.HI R2, RZ, 0x10, R0 ;  /* 0x00000010ff027819 */ /* 0x000fc80000011600 */
[----:B------:R-:W-:-:S04]  /*aa90*/  LOP3.LUT R5, R5, R2, RZ, 0xc0, !PT ;  /* 0x0000000205057212 */ /* 0x000fc800078ec0ff */
[----:B------:R-:W-:-:S13]  /*aaa0*/  ISETP.NE.AND P0, PT, R5, R2, PT ;  /* 0x000000020500720c */ /* 0x000fda0003f05270 */
[----:B------:R-:W-:Y:S05]  /*aab0*/  @P0 BRA `(.L_x_15) ;  /* 0x0000000000300947 */ /* 0x000fea0003800000 */
[----:B------:R-:W-:Y:S01]  /*aac0*/  R2UR UR4, R0 ;  /* 0x00000000000472ca */ /* 0x000fe200000e0000 */
[----:B------:R-:W-:Y:S01]  /*aad0*/  VOTEU.ANY UR5, UPT, PT ;  /* 0x0000000000057886 */ /* 0x000fe200038e0100 */
[----:B------:R-:W0:Y:S01]  /*aae0*/  S2R R0, SR_LANEID ;  /* 0x0000000000007919 */ /* 0x000e220000000000 */
[----:B------:R-:W-:-:S10]  /*aaf0*/  UFLO.U32 UR5, UR5 ;  /* 0x00000005000572bd */ /* 0x000fd400080e0000 */
[----:B------:R-:W-:-:S06]  /*ab00*/  ULOP3.LUT UR4, URZ, UR4, URZ, 0x33, !UPT ;  /* 0x00000004ff047292 */ /* 0x000fcc000f8e33ff */
[----:B------:R-:W-:-:S04]  /*ab10*/  IMAD.U32 R2, RZ, RZ, UR4 ;  /* 0x00000004ff027e24 */ /* 0x000fc8000f8e00ff */
[----:B------:R-:W1:Y:S02]  /*ab20*/  REDUX UR7, R2 ;  /* 0x00000000020773c4 */ /* 0x000e640000000000 */
[----:B------:R2:W-:Y:S01]  /*ab30*/  UTCATOMSWS.AND URZ, UR4 ;  /* 0x0000000400ff79e3 */ /* 0x0005e20008000000 */
[----:B0-----:R-:W-:Y:S01]  /*ab40*/  ISETP.EQ.U32.AND P0, PT, R0, UR5, PT ;  /* 0x0000000500007c0c */ /* 0x001fe2000bf02070 */
[----:B-1----:R-:W-:-:S12]  /*ab50*/  IMAD.U32 R0, RZ, RZ, UR7 ;  /* 0x00000007ff007e24 */ /* 0x002fd8000f8e00ff */
[----:B------:R2:W-:Y:S01]  /*ab60*/  @P0 ATOMS.AND RZ, [UR6], R0 ;  /* 0x00000000ffff098c */ /* 0x0005e2000a800006 */
[----:B------:R-:W-:Y:S05]  /*ab70*/  BRA `(.L_x_13) ;  /* 0x0000000000147947 */ /* 0x000fea0003800000 */
.L_x_15:
[----:B------:R-:W-:-:S07]  /*ab80*/  MOV R2, 0xaba0 ;  /* 0x0000aba000027802 */ /* 0x000fce0000000f00 */
[----:B------:R-:W-:Y:S05]  /*ab90*/  CALL.REL.NOINC `($__internal_0_$__cuda_sm10x_tcgen05_guardrail_trap_col_being_dealloced_not_returned_by_alloc) ;  /* 0x00000000002c7944 */ /* 0x000fea0003c00000 */
[----:B------:R-:W-:Y:S05]  /*aba0*/  BRA `(.L_x_13) ;  /* 0x0000000000087947 */ /* 0x000fea0003800000 */
.L_x_14:
[----:B------:R-:W-:-:S07]  /*abb0*/  MOV R2, 0xabd0 ;  /* 0x0000abd000027802 */ /* 0x000fce0000000f00 */
[----:B------:R-:W-:Y:S05]  /*abc0*/  CALL.REL.NOINC `($__internal_2_$__cuda_sm10x_tcgen05_guardrail_trap_unallocated_columns_being_dealloced) ;  /* 0x0000000000387944 */ /* 0x000fea0003c00000 */
.L_x_13:
[----:B------:R-:W-:Y:S01]  /*abd0*/  NOP ;  /* 0x0000000000007918 */ /* 0x000fe20000000000 */
[----:B--2---:R-:W-:Y:S05]  /*abe0*/  EXIT ;  /* 0x000000000000794d */ /* 0x004fea0003800000 */
.L_x_8:
[----:B------:R-:W0:Y:S02]  /*abf0*/  SYNCS.PHASECHK.TRANS64.TRYWAIT P4, [UR13], R124 ;  /* 0x0000007cff0075a7 */ /* 0x000e24000808110d */
[----:B0-----:R-:W-:Y:S05]  /*ac00*/  @!P4 BRA `(.L_x_8) ;  /* 0xfffffffc00f8c947 */ /* 0x001fea000383ffff */
[----:B------:R-:W-:Y:S05]  /*ac10*/  BRA `(.L_x_16) ;  /* 0xffffff9c00fc7947 */ /* 0x000fea000383ffff */
.L_x_12:
[----:B------:R-:W0:Y:S02]  /*ac20*/  SYNCS.PHASECHK.TRANS64.TRYWAIT P0, [UR13], R3 ;  /* 0x00000003ff0075a7 */ /* 0x000e24000800110d */
[----:B0-----:R-:W-:Y:S05]  /*ac30*/  @!P0 BRA `(.L_x_12) ;  /* 0xfffffffc00f88947 */ /* 0x001fea000383ffff */
[----:B------:R-:W-:Y:S05]  /*ac40*/  BRA `(.L_x_11) ;  /* 0xffffffb8000c7947 */ /* 0x000fea000383ffff */
        .weak           $__internal_0_$__cuda_sm10x_tcgen05_guardrail_trap_col_being_dealloced_not_returned_by_alloc
        .type           $__internal_0_$__cuda_sm10x_tcgen05_guardrail_trap_col_being_dealloced_not_returned_by_alloc,@function
        .size           $__internal_0_$__cuda_sm10x_tcgen05_guardrail_trap_col_being_dealloced_not_returned_by_alloc,($__internal_1_$__cuda_sm10x_tcgen05_guardrail_trap_phase_invalid_during_alloc - $__internal_0_$__cuda_sm10x_tcgen05_guardrail_trap_col_being_dealloced_not_returned_by_alloc)
$__internal_0_$__cuda_sm10x_tcgen05_guardrail_trap_col_being_dealloced_not_returned_by_alloc:
[----:B------:R-:W-:Y:S05]  /*ac50*/  BPT.TRAP 0x1 ;  /* 0x000000040000795c */ /* 0x000fea0000300000 */
[----:B------:R-:W-:-:S04]  /*ac60*/  IMAD.MOV.U32 R3, RZ, RZ, 0x0 ;  /* 0x00000000ff037424 */ /* 0x000fc800078e00ff */
[----:B------:R-:W-:Y:S05]  /*ac70*/  RET.REL.NODEC R2 `(matmul_kernel) ;  /* 0xffffff5002e07950 */ /* 0x000fea0003c3ffff */
        .weak           $__internal_1_$__cuda_sm10x_tcgen05_guardrail_trap_phase_invalid_during_alloc
        .type           $__internal_1_$__cuda_sm10x_tcgen05_guardrail_trap_phase_invalid_during_alloc,@function
        .size           $__internal_1_$__cuda_sm10x_tcgen05_guardrail_trap_phase_invalid_during_alloc,($__internal_2_$__cuda_sm10x_tcgen05_guardrail_trap_unallocated_columns_being_dealloced - $__internal_1_$__cuda_sm10x_tcgen05_guardrail_trap_phase_invalid_during_alloc)
$__internal_1_$__cuda_sm10x_tcgen05_guardrail_trap_phase_invalid_during_alloc:
[----:B------:R-:W-:Y:S05]  /*ac80*/  BPT.TRAP 0x1 ;  /* 0x000000040000795c */ /* 0x000fea0000300000 */
[----:B------:R-:W-:-:S04]  /*ac90*/  IMAD.MOV.U32 R3, RZ, RZ, 0x0 ;  /* 0x00000000ff037424 */ /* 0x000fc800078e00ff */
[----:B------:R-:W-:Y:S05]  /*aca0*/  RET.REL.NODEC R2 `(matmul_kernel) ;  /* 0xffffff5002d47950 */ /* 0x000fea0003c3ffff */
        .weak           $__internal_2_$__cuda_sm10x_tcgen05_guardrail_trap_unallocated_columns_being_dealloced
        .type           $__internal_2_$__cuda_sm10x_tcgen05_guardrail_trap_unallocated_columns_being_dealloced,@function
        .size           $__internal_2_$__cuda_sm10x_tcgen05_guardrail_trap_unallocated_columns_being_dealloced,(.L_x_20 - $__internal_2_$__cuda_sm10x_tcgen05_guardrail_trap_unallocated_columns_being_dealloced)
$__internal_2_$__cuda_sm10x_tcgen05_guardrail_trap_unallocated_columns_being_dealloced:
[----:B------:R-:W-:Y:S05]  /*acb0*/  BPT.TRAP 0x1 ;  /* 0x000000040000795c */ /* 0x000fea0000300000 */
[----:B------:R-:W-:-:S04]  /*acc0*/  IMAD.MOV.U32 R3, RZ, RZ, 0x0 ;  /* 0x00000000ff037424 */ /* 0x000fc800078e00ff */
[----:B------:R-:W-:Y:S05]  /*acd0*/  RET.REL.NODEC R2 `(matmul_kernel) ;  /* 0xffffff5002c87950 */ /* 0x000fea0003c3ffff */
.L_x_17:
[----:B------:R-:W-:-:S00]  /*ace0*/  BRA `(.L_x_17) ;  /* 0xfffffffc00fc7947 */ /* 0x000fc0000383ffff */
[----:B------:R-:W-:-:S00]  /*acf0*/  NOP ;  /* 0x0000000000007918 */ /* 0x000fc00000000000 */
        /* <DEDUP_REMOVED lines=8> */
.L_x_20:


//--------------------- .nv.shared.matmul_kernel  --------------------------
	.section	.nv.shared.matmul_kernel,"aw",@nobits
	.sectionflags	@""
	.align	16
	.zero		1024


//--------------------- .nv.shared.reserved.0     --------------------------
	.section	.nv.shared.reserved.0,"aw",@nobits
	.align	8
	.weak		__nv_reservedSMEM_offset_0_alias
	.size		__nv_reservedSMEM_offset_0_alias, 0, 64
	.other		__nv_reservedSMEM_offset_0_alias,@"STO_CUDA_RESERVED_SHARED STV_DEFAULT"
__nv_reservedSMEM_offset_0_alias:
	.zero		0
.nv.shared.reserved.0:
	.zero		64
	.weak		__nv_reservedSMEM_allocation_phase
	.type		__nv_reservedSMEM_allocation_phase,@object
	.size		__nv_reservedSMEM_allocation_phase,(.L_0 - __nv_reservedSMEM_allocation_phase)
__nv_reservedSMEM_allocation_phase:
	.zero		1
.L_0:
	.zero		7
	.weak		__nv_reservedSMEM_devtool_atexit_pc
	.type		__nv_reservedSMEM_devtool_atexit_pc,@object
	.size		__nv_reservedSMEM_devtool_atexit_pc,(__nv_reservedSMEM_allocation_mask - __nv_reservedSMEM_devtool_atexit_pc)
__nv_reservedSMEM_devtool_atexit_pc:
	.zero		8
	.weak		__nv_reservedSMEM_allocation_mask
	.type		__nv_reservedSMEM_allocation_mask,@object
	.size		__nv_reservedSMEM_allocation_mask,(.L_2 - __nv_reservedSMEM_allocation_mask)
__nv_reservedSMEM_allocation_mask:
	.zero		4
.L_2:


//--------------------- .nv.constant0.matmul_kernel --------------------------
	.section	.nv.constant0.matmul_kernel,"a",@progbits
	.sectionflags	@""
	.align	4
.nv.constant0.matmul_kernel:
	.zero		976


//--------------------- SYMBOLS --------------------------

	.type		.nv.reservedSmem.offset0,@object
	.size		.nv.reservedSmem.offset0,0x4
	.type		.nv.reservedSmem.cap,@object
	.size		.nv.reservedSmem.cap,0x4
